// auto-generated by cutlass_sweep.gemm — config: {"arch": "sm_100", "cluster_m": 2, "cluster_n": 2, "dtype": "int8", "stages": 0, "tile_k": 32, "tile_m": 64, "tile_n": 128}
#include "cutlass/cutlass.h"
#include "cutlass/gemm/collective/collective_builder.hpp"
#include "cutlass/gemm/device/gemm_universal_adapter.h"
#include "cutlass/gemm/kernel/gemm_universal.hpp"
#include "cutlass/epilogue/collective/collective_builder.hpp"

using ElemA = int8_t;
using ElemB = int8_t;
using ElemCD = int8_t;
using Acc  = int32_t;
using TileShape    = cute::Shape<cute::_64, cute::_128, cute::_32>;
using ClusterShape = cute::Shape<cute::_2, cute::_2, cute::_1>;

using CollectiveEpilogue = typename cutlass::epilogue::collective::CollectiveBuilder<
    cutlass::arch::Sm100, cutlass::arch::OpClassTensorOp,
    TileShape, ClusterShape,
    cutlass::epilogue::collective::EpilogueTileAuto,
    Acc, Acc,
    ElemCD, cutlass::layout::RowMajor, 128 / cutlass::sizeof_bits<ElemCD>::value,
    ElemCD, cutlass::layout::RowMajor, 128 / cutlass::sizeof_bits<ElemCD>::value,
    cutlass::epilogue::collective::EpilogueScheduleAuto
  >::CollectiveOp;

using CollectiveMainloop = typename cutlass::gemm::collective::CollectiveBuilder<
    cutlass::arch::Sm100, cutlass::arch::OpClassTensorOp,
    ElemA, cutlass::layout::RowMajor, 128 / cutlass::sizeof_bits<ElemA>::value,
    ElemB, cutlass::layout::ColumnMajor, 128 / cutlass::sizeof_bits<ElemB>::value,
    Acc,
    TileShape, ClusterShape,
    cutlass::gemm::collective::StageCountAutoCarveout<static_cast<int>(sizeof(typename CollectiveEpilogue::SharedStorage))>,
    cutlass::gemm::collective::KernelScheduleAuto
  >::CollectiveOp;

using GemmKernel = cutlass::gemm::kernel::GemmUniversal<
    cute::Shape<int,int,int,int>,
    CollectiveMainloop,
    CollectiveEpilogue
>;
using Gemm = cutlass::gemm::device::GemmUniversalAdapter<GemmKernel>;

// Force the device kernel symbol into the cubin without needing a host main.
auto* _anchor = &cutlass::device_kernel<GemmKernel>;


// ===== COMPILED SASS (sm_100a) =====

	.target	sm_100a

	.elftype	@"ET_EXEC"


//--------------------- .note.nv.tkinfo           --------------------------
	.section	.note.nv.tkinfo,"",@"SHT_NOTE"
	.sectionflags	@"SHF_NOTE_NV_TKINFO"
	.tkinfo
        /*0018*/ 	.word	0x00000002
        /*0030*/ 	.string	""
        /*0030*/ 	.string	"ptxas"
        /*0030*/ 	.string	"Cuda compilation tools, release 13.0, V13.0.88"
        /*0030*/ 	.string	"Build cuda_13.0.r13.0/compiler.36424714_0"
        /*0030*/ 	.string	"-arch sm_100a -m 64 "



//--------------------- .note.nv.cuinfo           --------------------------
	.section	.note.nv.cuinfo,"",@"SHT_NOTE"
	.sectionflags	@"SHF_NOTE_NV_CUINFO"
        /*0018*/ 	.short	0x0002
        /*001a*/ 	.short	0x0064
        /*001c*/ 	.short	0x0082
	.zero		2


//--------------------- .nv.info                  --------------------------
	.section	.nv.info,"",@"SHT_CUDA_INFO"
	.align	4


	//----- nvinfo : EIATTR_REGCOUNT
	.align		4
        /*0000*/ 	.byte	0x04, 0x2f
        /*0002*/ 	.short	(.L_19 - .L_18)
	.align		4
.L_18:
        /*0004*/ 	.word	index@(_ZN7cutlass13device_kernelINS_4gemm6kernel13GemmUniversalIN4cute5tupleIJiiiiEEENS1_10collective13CollectiveMmaINS1_35MainloopSm100TmaUmmaWarpSpecializedILi34ELi2ELi4ENS5_IJNS4_1CILi2EEESB_NSA_ILi1EEEEEEEENS5_IJNSA_ILi64EEENSA_ILi128EEENSA_ILi32EEEEEEaNS5_IJlSC_lEEEaSJ_NS4_8TiledMMAINS4_8MMA_AtomIJNS4_15SM100_MMA_S8_SSIaaiLi64ELi128ELNS4_4UMMA5MajorE0ELSO_0ELNSN_8SaturateE0EEEEEENS4_6LayoutINS5_IJSC_SC_SC_EEENS5_IJNSA_ILi0EEESU_SU_EEEEENS5_IJNS4_10UnderscoreESX_SX_EEEEENS4_23SM90_TMA_LOAD_MULTICASTENS4_14ComposedLayoutINS4_7SwizzleILi1ELi4ELi3EEENS4_18smem_ptr_flag_bitsILi8EEENSS_INS5_IJNSA_ILi8EEESH_EEENS5_IJSH_SC_EEEEEEEvNS4_8identityES10_S1A_vS1B_EENS_8epilogue10collective18CollectiveEpilogueINS1D_23Sm100TmaWarpSpecializedILi2ELi2ELi32ELb0ELb0EEEJSI_NS5_IJNSS_ISF_SC_EES1I_EEEaSJ_aSJ_NS1D_6fusion15FusionCallbacksIS1H_NS1K_17LinearCombinationIaiaiLNS_15FloatRoundStyleE2EEESI_S1J_JEEENS4_5SM1004TMEM4LOAD26SM100_TMEM_LOAD_16dp32b32xENS4_13SM90_TMA_LOADENS11_INS12_ILi2ELi4ELi3EEES15_NSS_INS5_IJS16_SF_EEENS5_IJSF_SC_EEEEEEENS4_39AutoVectorizingCopyWithAssumedAlignmentILi128EEENS4_14SM90_TMA_STOREES1Z_S21_S21_EEEvvEEEEvNT_6ParamsE)
        /*0008*/ 	.word	0x0000005a


	//----- nvinfo : EIATTR_FRAME_SIZE
	.align		4
.L_19:
        /*000c*/ 	.byte	0x04, 0x11
        /*000e*/ 	.short	(.L_21 - .L_20)
	.align		4
.L_20:
        /*0010*/ 	.word	index@($__internal_2_$__cuda_sm10x_tcgen05_guardrail_trap_unallocated_columns_being_dealloced)
        /*0014*/ 	.word	0x00000000


	//----- nvinfo : EIATTR_FRAME_SIZE
	.align		4
.L_21:
        /*0018*/ 	.byte	0x04, 0x11
        /*001a*/ 	.short	(.L_23 - .L_22)
	.align		4
.L_22:
        /*001c*/ 	.word	index@($__internal_1_$__cuda_sm10x_tcgen05_guardrail_trap_phase_invalid_during_alloc)
        /*0020*/ 	.word	0x00000000


	//----- nvinfo : EIATTR_FRAME_SIZE
	.align		4
.L_23:
        /*0024*/ 	.byte	0x04, 0x11
        /*0026*/ 	.short	(.L_25 - .L_24)
	.align		4
.L_24:
        /*0028*/ 	.word	index@($__internal_0_$__cuda_sm10x_tcgen05_guardrail_trap_col_being_dealloced_not_returned_by_alloc)
        /*002c*/ 	.word	0x00000000


	//----- nvinfo : EIATTR_FRAME_SIZE
	.align		4
.L_25:
        /*0030*/ 	.byte	0x04, 0x11
        /*0032*/ 	.short	(.L_27 - .L_26)
	.align		4
.L_26:
        /*0034*/ 	.word	index@(_ZN7cutlass13device_kernelINS_4gemm6kernel13GemmUniversalIN4cute5tupleIJiiiiEEENS1_10collective13CollectiveMmaINS1_35MainloopSm100TmaUmmaWarpSpecializedILi34ELi2ELi4ENS5_IJNS4_1CILi2EEESB_NSA_ILi1EEEEEEEENS5_IJNSA_ILi64EEENSA_ILi128EEENSA_ILi32EEEEEEaNS5_IJlSC_lEEEaSJ_NS4_8TiledMMAINS4_8MMA_AtomIJNS4_15SM100_MMA_S8_SSIaaiLi64ELi128ELNS4_4UMMA5MajorE0ELSO_0ELNSN_8SaturateE0EEEEEENS4_6LayoutINS5_IJSC_SC_SC_EEENS5_IJNSA_ILi0EEESU_SU_EEEEENS5_IJNS4_10UnderscoreESX_SX_EEEEENS4_23SM90_TMA_LOAD_MULTICASTENS4_14ComposedLayoutINS4_7SwizzleILi1ELi4ELi3EEENS4_18smem_ptr_flag_bitsILi8EEENSS_INS5_IJNSA_ILi8EEESH_EEENS5_IJSH_SC_EEEEEEEvNS4_8identityES10_S1A_vS1B_EENS_8epilogue10collective18CollectiveEpilogueINS1D_23Sm100TmaWarpSpecializedILi2ELi2ELi32ELb0ELb0EEEJSI_NS5_IJNSS_ISF_SC_EES1I_EEEaSJ_aSJ_NS1D_6fusion15FusionCallbacksIS1H_NS1K_17LinearCombinationIaiaiLNS_15FloatRoundStyleE2EEESI_S1J_JEEENS4_5SM1004TMEM4LOAD26SM100_TMEM_LOAD_16dp32b32xENS4_13SM90_TMA_LOADENS11_INS12_ILi2ELi4ELi3EEES15_NSS_INS5_IJS16_SF_EEENS5_IJSF_SC_EEEEEEENS4_39AutoVectorizingCopyWithAssumedAlignmentILi128EEENS4_14SM90_TMA_STOREES1Z_S21_S21_EEEvvEEEEvNT_6ParamsE)
        /*0038*/ 	.word	0x00000000


	//----- nvinfo : EIATTR_MIN_STACK_SIZE
	.align		4
.L_27:
        /*003c*/ 	.byte	0x04, 0x12
        /*003e*/ 	.short	(.L_29 - .L_28)
	.align		4
.L_28:
        /*0040*/ 	.word	index@(_ZN7cutlass13device_kernelINS_4gemm6kernel13GemmUniversalIN4cute5tupleIJiiiiEEENS1_10collective13CollectiveMmaINS1_35MainloopSm100TmaUmmaWarpSpecializedILi34ELi2ELi4ENS5_IJNS4_1CILi2EEESB_NSA_ILi1EEEEEEEENS5_IJNSA_ILi64EEENSA_ILi128EEENSA_ILi32EEEEEEaNS5_IJlSC_lEEEaSJ_NS4_8TiledMMAINS4_8MMA_AtomIJNS4_15SM100_MMA_S8_SSIaaiLi64ELi128ELNS4_4UMMA5MajorE0ELSO_0ELNSN_8SaturateE0EEEEEENS4_6LayoutINS5_IJSC_SC_SC_EEENS5_IJNSA_ILi0EEESU_SU_EEEEENS5_IJNS4_10UnderscoreESX_SX_EEEEENS4_23SM90_TMA_LOAD_MULTICASTENS4_14ComposedLayoutINS4_7SwizzleILi1ELi4ELi3EEENS4_18smem_ptr_flag_bitsILi8EEENSS_INS5_IJNSA_ILi8EEESH_EEENS5_IJSH_SC_EEEEEEEvNS4_8identityES10_S1A_vS1B_EENS_8epilogue10collective18CollectiveEpilogueINS1D_23Sm100TmaWarpSpecializedILi2ELi2ELi32ELb0ELb0EEEJSI_NS5_IJNSS_ISF_SC_EES1I_EEEaSJ_aSJ_NS1D_6fusion15FusionCallbacksIS1H_NS1K_17LinearCombinationIaiaiLNS_15FloatRoundStyleE2EEESI_S1J_JEEENS4_5SM1004TMEM4LOAD26SM100_TMEM_LOAD_16dp32b32xENS4_13SM90_TMA_LOADENS11_INS12_ILi2ELi4ELi3EEES15_NSS_INS5_IJS16_SF_EEENS5_IJSF_SC_EEEEEEENS4_39AutoVectorizingCopyWithAssumedAlignmentILi128EEENS4_14SM90_TMA_STOREES1Z_S21_S21_EEEvvEEEEvNT_6ParamsE)
        /*0044*/ 	.word	0x00000000
.L_29:


//--------------------- .nv.compat                --------------------------
	.section	.nv.compat,"",@"SHT_CUDA_COMPAT_INFO"
	.align	4
        /*0000*/ 	.byte	0x02, 0x09, 0x01, 0x00, 0x02, 0x02, 0x03, 0x00, 0x02, 0x05, 0x06, 0x00, 0x03, 0x07, 0x01, 0x01
        /*0010*/ 	.byte	0x02, 0x03, 0x01, 0x00, 0x02, 0x06, 0x01, 0x00, 0x04, 0x0b, 0x08, 0x00, 0x01, 0x00, 0x00, 0x00
        /*0020*/ 	.byte	0x00, 0x00, 0x00, 0x00


//--------------------- .nv.info._ZN7cutlass13device_kernelINS_4gemm6kernel13GemmUniversalIN4cute5tupleIJiiiiEEENS1_10collective13CollectiveMmaINS1_35MainloopSm100TmaUmmaWarpSpecializedILi34ELi2ELi4ENS5_IJNS4_1CILi2EEESB_NSA_ILi1EEEEEEEENS5_IJNSA_ILi64EEENSA_ILi128EEENSA_ILi32EEEEEEaNS5_IJlSC_lEEEaSJ_NS4_8TiledMMAINS4_8MMA_AtomIJNS4_15SM100_MMA_S8_SSIaaiLi64ELi128ELNS4_4UMMA5MajorE0ELSO_0ELNSN_8SaturateE0EEEEEENS4_6LayoutINS5_IJSC_SC_SC_EEENS5_IJNSA_ILi0EEESU_SU_EEEEENS5_IJNS4_10UnderscoreESX_SX_EEEEENS4_23SM90_TMA_LOAD_MULTICASTENS4_14ComposedLayoutINS4_7SwizzleILi1ELi4ELi3EEENS4_18smem_ptr_flag_bitsILi8EEENSS_INS5_IJNSA_ILi8EEESH_EEENS5_IJSH_SC_EEEEEEEvNS4_8identityES10_S1A_vS1B_EENS_8epilogue10collective18CollectiveEpilogueINS1D_23Sm100TmaWarpSpecializedILi2ELi2ELi32ELb0ELb0EEEJSI_NS5_IJNSS_ISF_SC_EES1I_EEEaSJ_aSJ_NS1D_6fusion15FusionCallbacksIS1H_NS1K_17LinearCombinationIaiaiLNS_15FloatRoundStyleE2EEESI_S1J_JEEENS4_5SM1004TMEM4LOAD26SM100_TMEM_LOAD_16dp32b32xENS4_13SM90_TMA_LOADENS11_INS12_ILi2ELi4ELi3EEES15_NSS_INS5_IJS16_SF_EEENS5_IJSF_SC_EEEEEEENS4_39AutoVectorizingCopyWithAssumedAlignmentILi128EEENS4_14SM90_TMA_STOREES1Z_S21_S21_EEEvvEEEEvNT_6ParamsE --------------------------
	.section	.nv.info._ZN7cutlass13device_kernelINS_4gemm6kernel13GemmUniversalIN4cute5tupleIJiiiiEEENS1_10collective13CollectiveMmaINS1_35MainloopSm100TmaUmmaWarpSpecializedILi34ELi2ELi4ENS5_IJNS4_1CILi2EEESB_NSA_ILi1EEEEEEEENS5_IJNSA_ILi64EEENSA_ILi128EEENSA_ILi32EEEEEEaNS5_IJlSC_lEEEaSJ_NS4_8TiledMMAINS4_8MMA_AtomIJNS4_15SM100_MMA_S8_SSIaaiLi64ELi128ELNS4_4UMMA5MajorE0ELSO_0ELNSN_8SaturateE0EEEEEENS4_6LayoutINS5_IJSC_SC_SC_EEENS5_IJNSA_ILi0EEESU_SU_EEEEENS5_IJNS4_10UnderscoreESX_SX_EEEEENS4_23SM90_TMA_LOAD_MULTICASTENS4_14ComposedLayoutINS4_7SwizzleILi1ELi4ELi3EEENS4_18smem_ptr_flag_bitsILi8EEENSS_INS5_IJNSA_ILi8EEESH_EEENS5_IJSH_SC_EEEEEEEvNS4_8identityES10_S1A_vS1B_EENS_8epilogue10collective18CollectiveEpilogueINS1D_23Sm100TmaWarpSpecializedILi2ELi2ELi32ELb0ELb0EEEJSI_NS5_IJNSS_ISF_SC_EES1I_EEEaSJ_aSJ_NS1D_6fusion15FusionCallbacksIS1H_NS1K_17LinearCombinationIaiaiLNS_15FloatRoundStyleE2EEESI_S1J_JEEENS4_5SM1004TMEM4LOAD26SM100_TMEM_LOAD_16dp32b32xENS4_13SM90_TMA_LOADENS11_INS12_ILi2ELi4ELi3EEES15_NSS_INS5_IJS16_SF_EEENS5_IJSF_SC_EEEEEEENS4_39AutoVectorizingCopyWithAssumedAlignmentILi128EEENS4_14SM90_TMA_STOREES1Z_S21_S21_EEEvvEEEEvNT_6ParamsE,"",@"SHT_CUDA_INFO"
	.sectionflags	@""
	.align	4


	//----- nvinfo : EIATTR_CUDA_API_VERSION
	.align		4
        /*0000*/ 	.byte	0x04, 0x37
        /*0002*/ 	.short	(.L_31 - .L_30)
.L_30:
        /*0004*/ 	.word	0x00000082


	//----- nvinfo : EIATTR_KPARAM_INFO
	.align		4
.L_31:
        /*0008*/ 	.byte	0x04, 0x17
        /*000a*/ 	.short	(.L_33 - .L_32)
.L_32:
        /*000c*/ 	.word	0x00000000
        /*0010*/ 	.short	0x0000
        /*0012*/ 	.short	0x0000
        /*0014*/ 	.byte	0x00, 0xf0, 0x01, 0x20


	//----- nvinfo : EIATTR_AT_ENTRY_FRAGMENTS
	.align		4
.L_33:
        /*0018*/ 	.byte	0x04, 0x4f
        /*001a*/ 	.short	(.L_35 - .L_34)


	//   ....[0]....
.L_34:
        /*001c*/ 	.word	0x00000006


	//----- nvinfo : EIATTR_RESERVED_SMEM_USED
	.align		4
.L_35:
        /*0020*/ 	.byte	0x01, 0x41
	.zero		2


	//----- nvinfo : EIATTR_SPARSE_MMA_MASK
	.align		4
        /*0024*/ 	.byte	0x03, 0x50
        /*0026*/ 	.short	0x0000


	//----- nvinfo : EIATTR_TCGEN05_1CTA_USED
	.align		4
        /*0028*/ 	.byte	0x01, 0x51
	.zero		2


	//----- nvinfo : EIATTR_MAXREG_COUNT
	.align		4
        /*002c*/ 	.byte	0x03, 0x1b
        /*002e*/ 	.short	0x00ff


	//----- nvinfo : EIATTR_NUM_BARRIERS
	.align		4
        /*0030*/ 	.byte	0x02, 0x4c
        /*0032*/ 	.byte	0x07
	.zero		1


	//----- nvinfo : EIATTR_EXTERNS
	.align		4
        /*0034*/ 	.byte	0x04, 0x0f
        /*0036*/ 	.short	(.L_37 - .L_36)


	//   ....[0]....
	.align		4
.L_36:
        /*0038*/ 	.word	index@(__assertfail)


	//----- nvinfo : EIATTR_MERCURY_ISA_VERSION
	.align		4
.L_37:
        /*003c*/ 	.byte	0x03, 0x5f
        /*003e*/ 	.short	0x0101


	//----- nvinfo : EIATTR_INT_WARP_WIDE_INSTR_OFFSETS
	.align		4
        /*0040*/ 	.byte	0x04, 0x31
        /*0042*/ 	.short	(.L_39 - .L_38)


	//   ....[0]....
.L_38:
        /*0044*/ 	.word	0x00005180


	//   ....[1]....
        /*0048*/ 	.word	0x000051b0


	//   ....[2]....
        /*004c*/ 	.word	0x000051d0


	//   ....[3]....
        /*0050*/ 	.word	0x00005cf0


	//   ....[4]....
        /*0054*/ 	.word	0x00005d60


	//   ....[5]....
        /*0058*/ 	.word	0x00005e40


	//   ....[6]....
        /*005c*/ 	.word	0x00005ef0


	//----- nvinfo : EIATTR_COOP_GROUP_MASK_REGIDS
	.align		4
.L_39:
        /*0060*/ 	.byte	0x04, 0x29
        /*0062*/ 	.short	(.L_41 - .L_40)


	//   ....[0]....
.L_40:
        /*0064*/ 	.word	0xffffffff


	//   ....[1]....
        /*0068*/ 	.word	0xffffffff


	//   ....[2]....
        /*006c*/ 	.word	0xffffffff


	//   ....[3]....
        /*0070*/ 	.word	0xffffffff


	//   ....[4]....
        /*0074*/ 	.word	0xffffffff


	//   ....[5]....
        /*0078*/ 	.word	0xffffffff


	//   ....[6]....
        /*007c*/ 	.word	0xffffffff


	//   ....[7]....
        /*0080*/ 	.word	0xffffffff


	//   ....[8]....
        /*0084*/ 	.word	0xffffffff


	//   ....[9]....
        /*0088*/ 	.word	0xffffffff


	//   ....[10]....
        /*008c*/ 	.word	0xffffffff


	//   ....[11]....
        /*0090*/ 	.word	0xffffffff


	//   ....[12]....
        /*0094*/ 	.word	0xffffffff


	//   ....[13]....
        /*0098*/ 	.word	0xffffffff


	//----- nvinfo : EIATTR_COOP_GROUP_INSTR_OFFSETS
	.align		4
.L_41:
        /*009c*/ 	.byte	0x04, 0x28
        /*009e*/ 	.short	(.L_43 - .L_42)


	//   ....[0]....
.L_42:
        /*00a0*/ 	.word	0x00000080


	//   ....[1]....
        /*00a4*/ 	.word	0x000004f0


	//   ....[2]....
        /*00a8*/ 	.word	0x00000a90


	//   ....[3]....
        /*00ac*/ 	.word	0x00000bf0


	//   ....[4]....
        /*00b0*/ 	.word	0x00000cf0


	//   ....[5]....
        /*00b4*/ 	.word	0x00000e60


	//   ....[6]....
        /*00b8*/ 	.word	0x00001000


	//   ....[7]....
        /*00bc*/ 	.word	0x000011b0


	//   ....[8]....
        /*00c0*/ 	.word	0x00002530


	//   ....[9]....
        /*00c4*/ 	.word	0x000044c0


	//   ....[10]....
        /*00c8*/ 	.word	0x000046d0


	//   ....[11]....
        /*00cc*/ 	.word	0x00004700


	//   ....[12]....
        /*00d0*/ 	.word	0x00005060


	//   ....[13]....
        /*00d4*/ 	.word	0x00005290


	//----- nvinfo : EIATTR_VRC_CTA_INIT_COUNT
	.align		4
.L_43:
        /*00d8*/ 	.byte	0x02, 0x4a
        /*00da*/ 	.byte	0x80
	.zero		1


	//----- nvinfo : EIATTR_SYSCALL_OFFSETS
	.align		4
        /*00dc*/ 	.byte	0x04, 0x46
        /*00de*/ 	.short	(.L_45 - .L_44)


	//   ....[0]....
.L_44:
        /*00e0*/ 	.word	0x00006af0


	//   ....[1]....
        /*00e4*/ 	.word	0x00006c30


	//   ....[2]....
        /*00e8*/ 	.word	0x00007460


	//   ....[3]....
        /*00ec*/ 	.word	0x00008200


	//----- nvinfo : EIATTR_MBARRIER_INSTR_OFFSETS
	.align		4
.L_45:
        /*00f0*/ 	.byte	0x04, 0x39
        /*00f2*/ 	.short	(.L_47 - .L_46)


	//   ....[0]....
.L_46:
        /*00f4*/ 	.word	0x00000630
        /*00f8*/ 	.word	0x000000ff
        /*00fc*/ 	.word	0x00000000
        /*0100*/ 	.short	0x0100
        /*0102*/ 	.byte	0x04
	.zero		1


	//   ....[1]....
        /*0104*/ 	.word	0x00000640
        /*0108*/ 	.word	0x000000ff
        /*010c*/ 	.word	0x00000110
        /*0110*/ 	.short	0x0100
        /*0112*/ 	.byte	0x04
	.zero		1


	//   ....[2]....
        /*0114*/ 	.word	0x00000650
        /*0118*/ 	.word	0x000000ff
        /*011c*/ 	.word	0x00000008
        /*0120*/ 	.short	0x0100
        /*0122*/ 	.byte	0x04
	.zero		1


	//   ....[3]....
        /*0124*/ 	.word	0x00000660
        /*0128*/ 	.word	0x000000ff
        /*012c*/ 	.word	0x00000118
        /*0130*/ 	.short	0x0100
        /*0132*/ 	.byte	0x04
	.zero		1


	//   ....[4]....
        /*0134*/ 	.word	0x00000670
        /*0138*/ 	.word	0x000000ff
        /*013c*/ 	.word	0x00000010
        /*0140*/ 	.short	0x0100
        /*0142*/ 	.byte	0x04
	.zero		1


	//   ....[5]....
        /*0144*/ 	.word	0x00000680
        /*0148*/ 	.word	0x000000ff
        /*014c*/ 	.word	0x00000120
        /*0150*/ 	.short	0x0100
        /*0152*/ 	.byte	0x04
	.zero		1


	//   ....[6]....
        /*0154*/ 	.word	0x00000690
        /*0158*/ 	.word	0x000000ff
        /*015c*/ 	.word	0x00000018
        /*0160*/ 	.short	0x0100
        /*0162*/ 	.byte	0x04
	.zero		1


	//   ....[7]....
        /*0164*/ 	.word	0x000006a0
        /*0168*/ 	.word	0x000000ff
        /*016c*/ 	.word	0x00000128
        /*0170*/ 	.short	0x0100
        /*0172*/ 	.byte	0x04
	.zero		1


	//   ....[8]....
        /*0174*/ 	.word	0x000006b0
        /*0178*/ 	.word	0x000000ff
        /*017c*/ 	.word	0x00000020
        /*0180*/ 	.short	0x0100
        /*0182*/ 	.byte	0x04
	.zero		1


	//   ....[9]....
        /*0184*/ 	.word	0x000006c0
        /*0188*/ 	.word	0x000000ff
        /*018c*/ 	.word	0x00000130
        /*0190*/ 	.short	0x0100
        /*0192*/ 	.byte	0x04
	.zero		1


	//   ....[10]....
        /*0194*/ 	.word	0x000006d0
        /*0198*/ 	.word	0x000000ff
        /*019c*/ 	.word	0x00000028
        /*01a0*/ 	.short	0x0100
        /*01a2*/ 	.byte	0x04
	.zero		1


	//   ....[11]....
        /*01a4*/ 	.word	0x000006e0
        /*01a8*/ 	.word	0x000000ff
        /*01ac*/ 	.word	0x00000138
        /*01b0*/ 	.short	0x0100
        /*01b2*/ 	.byte	0x04
	.zero		1


	//   ....[12]....
        /*01b4*/ 	.word	0x000006f0
        /*01b8*/ 	.word	0x000000ff
        /*01bc*/ 	.word	0x00000030
        /*01c0*/ 	.short	0x0100
        /*01c2*/ 	.byte	0x04
	.zero		1


	//   ....[13]....
        /*01c4*/ 	.word	0x00000700
        /*01c8*/ 	.word	0x000000ff
        /*01cc*/ 	.word	0x00000140
        /*01d0*/ 	.short	0x0100
        /*01d2*/ 	.byte	0x04
	.zero		1


	//   ....[14]....
        /*01d4*/ 	.word	0x00000710
        /*01d8*/ 	.word	0x000000ff
        /*01dc*/ 	.word	0x00000038
        /*01e0*/ 	.short	0x0100
        /*01e2*/ 	.byte	0x04
	.zero		1


	//   ....[15]....
        /*01e4*/ 	.word	0x00000720
        /*01e8*/ 	.word	0x000000ff
        /*01ec*/ 	.word	0x00000148
        /*01f0*/ 	.short	0x0100
        /*01f2*/ 	.byte	0x04
	.zero		1


	//   ....[16]....
        /*01f4*/ 	.word	0x00000730
        /*01f8*/ 	.word	0x000000ff
        /*01fc*/ 	.word	0x00000040
        /*0200*/ 	.short	0x0100
        /*0202*/ 	.byte	0x04
	.zero		1


	//   ....[17]....
        /*0204*/ 	.word	0x00000740
        /*0208*/ 	.word	0x000000ff
        /*020c*/ 	.word	0x00000150
        /*0210*/ 	.short	0x0100
        /*0212*/ 	.byte	0x04
	.zero		1


	//   ....[18]....
        /*0214*/ 	.word	0x00000750
        /*0218*/ 	.word	0x000000ff
        /*021c*/ 	.word	0x00000048
        /*0220*/ 	.short	0x0100
        /*0222*/ 	.byte	0x04
	.zero		1


	//   ....[19]....
        /*0224*/ 	.word	0x00000760
        /*0228*/ 	.word	0x000000ff
        /*022c*/ 	.word	0x00000158
        /*0230*/ 	.short	0x0100
        /*0232*/ 	.byte	0x04
	.zero		1


	//   ....[20]....
        /*0234*/ 	.word	0x00000770
        /*0238*/ 	.word	0x000000ff
        /*023c*/ 	.word	0x00000050
        /*0240*/ 	.short	0x0100
        /*0242*/ 	.byte	0x04
	.zero		1


	//   ....[21]....
        /*0244*/ 	.word	0x00000780
        /*0248*/ 	.word	0x000000ff
        /*024c*/ 	.word	0x00000160
        /*0250*/ 	.short	0x0100
        /*0252*/ 	.byte	0x04
	.zero		1


	//   ....[22]....
        /*0254*/ 	.word	0x00000790
        /*0258*/ 	.word	0x000000ff
        /*025c*/ 	.word	0x00000058
        /*0260*/ 	.short	0x0100
        /*0262*/ 	.byte	0x04
	.zero		1


	//   ....[23]....
        /*0264*/ 	.word	0x000007a0
        /*0268*/ 	.word	0x000000ff
        /*026c*/ 	.word	0x00000168
        /*0270*/ 	.short	0x0100
        /*0272*/ 	.byte	0x04
	.zero		1


	//   ....[24]....
        /*0274*/ 	.word	0x000007b0
        /*0278*/ 	.word	0x000000ff
        /*027c*/ 	.word	0x00000060
        /*0280*/ 	.short	0x0100
        /*0282*/ 	.byte	0x04
	.zero		1


	//   ....[25]....
        /*0284*/ 	.word	0x000007c0
        /*0288*/ 	.word	0x000000ff
        /*028c*/ 	.word	0x00000170
        /*0290*/ 	.short	0x0100
        /*0292*/ 	.byte	0x04
	.zero		1


	//   ....[26]....
        /*0294*/ 	.word	0x000007d0
        /*0298*/ 	.word	0x000000ff
        /*029c*/ 	.word	0x00000068
        /*02a0*/ 	.short	0x0100
        /*02a2*/ 	.byte	0x04
	.zero		1


	//   ....[27]....
        /*02a4*/ 	.word	0x000007e0
        /*02a8*/ 	.word	0x000000ff
        /*02ac*/ 	.word	0x00000178
        /*02b0*/ 	.short	0x0100
        /*02b2*/ 	.byte	0x04
	.zero		1


	//   ....[28]....
        /*02b4*/ 	.word	0x000007f0
        /*02b8*/ 	.word	0x000000ff
        /*02bc*/ 	.word	0x00000070
        /*02c0*/ 	.short	0x0100
        /*02c2*/ 	.byte	0x04
	.zero		1


	//   ....[29]....
        /*02c4*/ 	.word	0x00000800
        /*02c8*/ 	.word	0x000000ff
        /*02cc*/ 	.word	0x00000180
        /*02d0*/ 	.short	0x0100
        /*02d2*/ 	.byte	0x04
	.zero		1


	//   ....[30]....
        /*02d4*/ 	.word	0x00000810
        /*02d8*/ 	.word	0x000000ff
        /*02dc*/ 	.word	0x00000078
        /*02e0*/ 	.short	0x0100
        /*02e2*/ 	.byte	0x04
	.zero		1


	//   ....[31]....
        /*02e4*/ 	.word	0x00000820
        /*02e8*/ 	.word	0x000000ff
        /*02ec*/ 	.word	0x00000188
        /*02f0*/ 	.short	0x0100
        /*02f2*/ 	.byte	0x04
	.zero		1


	//   ....[32]....
        /*02f4*/ 	.word	0x00000830
        /*02f8*/ 	.word	0x000000ff
        /*02fc*/ 	.word	0x00000080
        /*0300*/ 	.short	0x0100
        /*0302*/ 	.byte	0x04
	.zero		1


	//   ....[33]....
        /*0304*/ 	.word	0x00000840
        /*0308*/ 	.word	0x000000ff
        /*030c*/ 	.word	0x00000190
        /*0310*/ 	.short	0x0100
        /*0312*/ 	.byte	0x04
	.zero		1


	//   ....[34]....
        /*0314*/ 	.word	0x00000850
        /*0318*/ 	.word	0x000000ff
        /*031c*/ 	.word	0x00000088
        /*0320*/ 	.short	0x0100
        /*0322*/ 	.byte	0x04
	.zero		1


	//   ....[35]....
        /*0324*/ 	.word	0x00000860
        /*0328*/ 	.word	0x000000ff
        /*032c*/ 	.word	0x00000198
        /*0330*/ 	.short	0x0100
        /*0332*/ 	.byte	0x04
	.zero		1


	//   ....[36]....
        /*0334*/ 	.word	0x00000870
        /*0338*/ 	.word	0x000000ff
        /*033c*/ 	.word	0x00000090
        /*0340*/ 	.short	0x0100
        /*0342*/ 	.byte	0x04
	.zero		1


	//   ....[37]....
        /*0344*/ 	.word	0x00000880
        /*0348*/ 	.word	0x000000ff
        /*034c*/ 	.word	0x000001a0
        /*0350*/ 	.short	0x0100
        /*0352*/ 	.byte	0x04
	.zero		1


	//   ....[38]....
        /*0354*/ 	.word	0x00000890
        /*0358*/ 	.word	0x000000ff
        /*035c*/ 	.word	0x00000098
        /*0360*/ 	.short	0x0100
        /*0362*/ 	.byte	0x04
	.zero		1


	//   ....[39]....
        /*0364*/ 	.word	0x000008a0
        /*0368*/ 	.word	0x000000ff
        /*036c*/ 	.word	0x000001a8
        /*0370*/ 	.short	0x0100
        /*0372*/ 	.byte	0x04
	.zero		1


	//   ....[40]....
        /*0374*/ 	.word	0x000008b0
        /*0378*/ 	.word	0x000000ff
        /*037c*/ 	.word	0x000000a0
        /*0380*/ 	.short	0x0100
        /*0382*/ 	.byte	0x04
	.zero		1


	//   ....[41]....
        /*0384*/ 	.word	0x000008c0
        /*0388*/ 	.word	0x000000ff
        /*038c*/ 	.word	0x000001b0
        /*0390*/ 	.short	0x0100
        /*0392*/ 	.byte	0x04
	.zero		1


	//   ....[42]....
        /*0394*/ 	.word	0x000008d0
        /*0398*/ 	.word	0x000000ff
        /*039c*/ 	.word	0x000000a8
        /*03a0*/ 	.short	0x0100
        /*03a2*/ 	.byte	0x04
	.zero		1


	//   ....[43]....
        /*03a4*/ 	.word	0x000008e0
        /*03a8*/ 	.word	0x000000ff
        /*03ac*/ 	.word	0x000001b8
        /*03b0*/ 	.short	0x0100
        /*03b2*/ 	.byte	0x04
	.zero		1


	//   ....[44]....
        /*03b4*/ 	.word	0x000008f0
        /*03b8*/ 	.word	0x000000ff
        /*03bc*/ 	.word	0x000000b0
        /*03c0*/ 	.short	0x0100
        /*03c2*/ 	.byte	0x04
	.zero		1


	//   ....[45]....
        /*03c4*/ 	.word	0x00000900
        /*03c8*/ 	.word	0x000000ff
        /*03cc*/ 	.word	0x000001c0
        /*03d0*/ 	.short	0x0100
        /*03d2*/ 	.byte	0x04
	.zero		1


	//   ....[46]....
        /*03d4*/ 	.word	0x00000910
        /*03d8*/ 	.word	0x000000ff
        /*03dc*/ 	.word	0x000000b8
        /*03e0*/ 	.short	0x0100
        /*03e2*/ 	.byte	0x04
	.zero		1


	//   ....[47]....
        /*03e4*/ 	.word	0x00000920
        /*03e8*/ 	.word	0x000000ff
        /*03ec*/ 	.word	0x000001c8
        /*03f0*/ 	.short	0x0100
        /*03f2*/ 	.byte	0x04
	.zero		1


	//   ....[48]....
        /*03f4*/ 	.word	0x00000930
        /*03f8*/ 	.word	0x000000ff
        /*03fc*/ 	.word	0x000000c0
        /*0400*/ 	.short	0x0100
        /*0402*/ 	.byte	0x04
	.zero		1


	//   ....[49]....
        /*0404*/ 	.word	0x00000940
        /*0408*/ 	.word	0x000000ff
        /*040c*/ 	.word	0x000001d0
        /*0410*/ 	.short	0x0100
        /*0412*/ 	.byte	0x04
	.zero		1


	//   ....[50]....
        /*0414*/ 	.word	0x00000950
        /*0418*/ 	.word	0x000000ff
        /*041c*/ 	.word	0x000000c8
        /*0420*/ 	.short	0x0100
        /*0422*/ 	.byte	0x04
	.zero		1


	//   ....[51]....
        /*0424*/ 	.word	0x00000960
        /*0428*/ 	.word	0x000000ff
        /*042c*/ 	.word	0x000001d8
        /*0430*/ 	.short	0x0100
        /*0432*/ 	.byte	0x04
	.zero		1


	//   ....[52]....
        /*0434*/ 	.word	0x00000970
        /*0438*/ 	.word	0x000000ff
        /*043c*/ 	.word	0x000000d0
        /*0440*/ 	.short	0x0100
        /*0442*/ 	.byte	0x04
	.zero		1


	//   ....[53]....
        /*0444*/ 	.word	0x00000980
        /*0448*/ 	.word	0x000000ff
        /*044c*/ 	.word	0x000001e0
        /*0450*/ 	.short	0x0100
        /*0452*/ 	.byte	0x04
	.zero		1


	//   ....[54]....
        /*0454*/ 	.word	0x00000990
        /*0458*/ 	.word	0x000000ff
        /*045c*/ 	.word	0x000000d8
        /*0460*/ 	.short	0x0100
        /*0462*/ 	.byte	0x04
	.zero		1


	//   ....[55]....
        /*0464*/ 	.word	0x000009a0
        /*0468*/ 	.word	0x000000ff
        /*046c*/ 	.word	0x000001e8
        /*0470*/ 	.short	0x0100
        /*0472*/ 	.byte	0x04
	.zero		1


	//   ....[56]....
        /*0474*/ 	.word	0x000009b0
        /*0478*/ 	.word	0x000000ff
        /*047c*/ 	.word	0x000000e0
        /*0480*/ 	.short	0x0100
        /*0482*/ 	.byte	0x04
	.zero		1


	//   ....[57]....
        /*0484*/ 	.word	0x000009c0
        /*0488*/ 	.word	0x000000ff
        /*048c*/ 	.word	0x000001f0
        /*0490*/ 	.short	0x0100
        /*0492*/ 	.byte	0x04
	.zero		1


	//   ....[58]....
        /*0494*/ 	.word	0x000009d0
        /*0498*/ 	.word	0x000000ff
        /*049c*/ 	.word	0x000000e8
        /*04a0*/ 	.short	0x0100
        /*04a2*/ 	.byte	0x04
	.zero		1


	//   ....[59]....
        /*04a4*/ 	.word	0x000009e0
        /*04a8*/ 	.word	0x000000ff
        /*04ac*/ 	.word	0x000001f8
        /*04b0*/ 	.short	0x0100
        /*04b2*/ 	.byte	0x04
	.zero		1


	//   ....[60]....
        /*04b4*/ 	.word	0x000009f0
        /*04b8*/ 	.word	0x000000ff
        /*04bc*/ 	.word	0x000000f0
        /*04c0*/ 	.short	0x0100
        /*04c2*/ 	.byte	0x04
	.zero		1


	//   ....[61]....
        /*04c4*/ 	.word	0x00000a00
        /*04c8*/ 	.word	0x000000ff
        /*04cc*/ 	.word	0x00000200
        /*04d0*/ 	.short	0x0100
        /*04d2*/ 	.byte	0x04
	.zero		1


	//   ....[62]....
        /*04d4*/ 	.word	0x00000a10
        /*04d8*/ 	.word	0x000000ff
        /*04dc*/ 	.word	0x000000f8
        /*04e0*/ 	.short	0x0100
        /*04e2*/ 	.byte	0x04
	.zero		1


	//   ....[63]....
        /*04e4*/ 	.word	0x00000a20
        /*04e8*/ 	.word	0x000000ff
        /*04ec*/ 	.word	0x00000208
        /*04f0*/ 	.short	0x0100
        /*04f2*/ 	.byte	0x04
	.zero		1


	//   ....[64]....
        /*04f4*/ 	.word	0x00000a30
        /*04f8*/ 	.word	0x000000ff
        /*04fc*/ 	.word	0x00000100
        /*0500*/ 	.short	0x0100
        /*0502*/ 	.byte	0x04
	.zero		1


	//   ....[65]....
        /*0504*/ 	.word	0x00000a40
        /*0508*/ 	.word	0x000000ff
        /*050c*/ 	.word	0x00000210
        /*0510*/ 	.short	0x0100
        /*0512*/ 	.byte	0x04
	.zero		1


	//   ....[66]....
        /*0514*/ 	.word	0x00000a50
        /*0518*/ 	.word	0x000000ff
        /*051c*/ 	.word	0x00000108
        /*0520*/ 	.short	0x0100
        /*0522*/ 	.byte	0x04
	.zero		1


	//   ....[67]....
        /*0524*/ 	.word	0x00000a60
        /*0528*/ 	.word	0x000000ff
        /*052c*/ 	.word	0x00000218
        /*0530*/ 	.short	0x0100
        /*0532*/ 	.byte	0x04
	.zero		1


	//   ....[68]....
        /*0534*/ 	.word	0x00000ba0
        /*0538*/ 	.word	0x000000ff
        /*053c*/ 	.word	0x00000220
        /*0540*/ 	.short	0x0100
        /*0542*/ 	.byte	0x04
	.zero		1


	//   ....[69]....
        /*0544*/ 	.word	0x00000bb0
        /*0548*/ 	.word	0x000000ff
        /*054c*/ 	.word	0x00000230
        /*0550*/ 	.short	0x0100
        /*0552*/ 	.byte	0x04
	.zero		1


	//   ....[70]....
        /*0554*/ 	.word	0x00000bc0
        /*0558*/ 	.word	0x000000ff
        /*055c*/ 	.word	0x00000228
        /*0560*/ 	.short	0x0100
        /*0562*/ 	.byte	0x04
	.zero		1


	//   ....[71]....
        /*0564*/ 	.word	0x00000bd0
        /*0568*/ 	.word	0x000000ff
        /*056c*/ 	.word	0x00000238
        /*0570*/ 	.short	0x0100
        /*0572*/ 	.byte	0x04
	.zero		1


	//   ....[72]....
        /*0574*/ 	.word	0x00000cc0
        /*0578*/ 	.word	0x000000ff
        /*057c*/ 	.word	0x00000240
        /*0580*/ 	.short	0x0100
        /*0582*/ 	.byte	0x06
	.zero		1


	//   ....[73]....
        /*0584*/ 	.word	0x00000cd0
        /*0588*/ 	.word	0x000000ff
        /*058c*/ 	.word	0x00000248
        /*0590*/ 	.short	0x0100
        /*0592*/ 	.byte	0x06
	.zero		1


	//   ....[74]....
        /*0594*/ 	.word	0x00000e10
        /*0598*/ 	.word	0x000000ff
        /*059c*/ 	.word	0x00000250
        /*05a0*/ 	.short	0x0100
        /*05a2*/ 	.byte	0x06
	.zero		1


	//   ....[75]....
        /*05a4*/ 	.word	0x00000e20
        /*05a8*/ 	.word	0x000000ff
        /*05ac*/ 	.word	0x00000260
        /*05b0*/ 	.short	0x0100
        /*05b2*/ 	.byte	0x06
	.zero		1


	//   ....[76]....
        /*05b4*/ 	.word	0x00000e30
        /*05b8*/ 	.word	0x000000ff
        /*05bc*/ 	.word	0x00000258
        /*05c0*/ 	.short	0x0100
        /*05c2*/ 	.byte	0x06
	.zero		1


	//   ....[77]....
        /*05c4*/ 	.word	0x00000e40
        /*05c8*/ 	.word	0x000000ff
        /*05cc*/ 	.word	0x00000268
        /*05d0*/ 	.short	0x0100
        /*05d2*/ 	.byte	0x06
	.zero		1


	//   ....[78]....
        /*05d4*/ 	.word	0x00000f70
        /*05d8*/ 	.word	0x000000ff
        /*05dc*/ 	.word	0x00000270
        /*05e0*/ 	.short	0x0100
        /*05e2*/ 	.byte	0x04
	.zero		1


	//   ....[79]....
        /*05e4*/ 	.word	0x00000f80
        /*05e8*/ 	.word	0x000000ff
        /*05ec*/ 	.word	0x00000290
        /*05f0*/ 	.short	0x0100
        /*05f2*/ 	.byte	0x04
	.zero		1


	//   ....[80]....
        /*05f4*/ 	.word	0x00000f90
        /*05f8*/ 	.word	0x000000ff
        /*05fc*/ 	.word	0x00000278
        /*0600*/ 	.short	0x0100
        /*0602*/ 	.byte	0x04
	.zero		1


	//   ....[81]....
        /*0604*/ 	.word	0x00000fa0
        /*0608*/ 	.word	0x000000ff
        /*060c*/ 	.word	0x00000298
        /*0610*/ 	.short	0x0100
        /*0612*/ 	.byte	0x04
	.zero		1


	//   ....[82]....
        /*0614*/ 	.word	0x00000fb0
        /*0618*/ 	.word	0x000000ff
        /*061c*/ 	.word	0x00000280
        /*0620*/ 	.short	0x0100
        /*0622*/ 	.byte	0x04
	.zero		1


	//   ....[83]....
        /*0624*/ 	.word	0x00000fc0
        /*0628*/ 	.word	0x000000ff
        /*062c*/ 	.word	0x000002a0
        /*0630*/ 	.short	0x0100
        /*0632*/ 	.byte	0x04
	.zero		1


	//   ....[84]....
        /*0634*/ 	.word	0x00000fd0
        /*0638*/ 	.word	0x000000ff
        /*063c*/ 	.word	0x00000288
        /*0640*/ 	.short	0x0100
        /*0642*/ 	.byte	0x04
	.zero		1


	//   ....[85]....
        /*0644*/ 	.word	0x00000fe0
        /*0648*/ 	.word	0x000000ff
        /*064c*/ 	.word	0x000002a8
        /*0650*/ 	.short	0x0100
        /*0652*/ 	.byte	0x04
	.zero		1


	//   ....[86]....
        /*0654*/ 	.word	0x000010d0
        /*0658*/ 	.word	0x000000ff
        /*065c*/ 	.word	0x000002b0
        /*0660*/ 	.short	0x0100
        /*0662*/ 	.byte	0x04
	.zero		1


	//   ....[87]....
        /*0664*/ 	.word	0x000010e0
        /*0668*/ 	.word	0x000000ff
        /*066c*/ 	.word	0x000002c0
        /*0670*/ 	.short	0x0100
        /*0672*/ 	.byte	0x04
	.zero		1


	//   ....[88]....
        /*0674*/ 	.word	0x000010f0
        /*0678*/ 	.word	0x000000ff
        /*067c*/ 	.word	0x000002b8
        /*0680*/ 	.short	0x0100
        /*0682*/ 	.byte	0x04
	.zero		1


	//   ....[89]....
        /*0684*/ 	.word	0x00001100
        /*0688*/ 	.word	0x000000ff
        /*068c*/ 	.word	0x000002c8
        /*0690*/ 	.short	0x0100
        /*0692*/ 	.byte	0x04
	.zero		1


	//   ....[90]....
        /*0694*/ 	.word	0x00001d80
        /*0698*/ 	.word	0x00000000
        /*069c*/ 	.word	0x000002c0
        /*06a0*/ 	.short	0x010a
        /*06a2*/ 	.byte	0xff
	.zero		1


	//   ....[91]....
        /*06a4*/ 	.word	0x00001db0
        /*06a8*/ 	.word	0x00000000
        /*06ac*/ 	.word	0x000002b0
        /*06b0*/ 	.short	0x0101
        /*06b2*/ 	.byte	0xff
	.zero		1


	//   ....[92]....
        /*06b4*/ 	.word	0x00001e90
        /*06b8*/ 	.word	0x000000ff
        /*06bc*/ 	.word	0x00000110
        /*06c0*/ 	.short	0x010a
        /*06c2*/ 	.byte	0x04
	.zero		1


	//   ....[93]....
        /*06c4*/ 	.word	0x00001f10
        /*06c8*/ 	.word	0x000000ff
        /*06cc*/ 	.word	0x00000110
        /*06d0*/ 	.short	0x010a
        /*06d2*/ 	.byte	0x21
	.zero		1


	//   ....[94]....
        /*06d4*/ 	.word	0x000020a0
        /*06d8*/ 	.word	0x000000ff
        /*06dc*/ 	.word	0x00000110
        /*06e0*/ 	.short	0x010a
        /*06e2*/ 	.byte	0x08
	.zero		1


	//   ....[95]....
        /*06e4*/ 	.word	0x000021d0
        /*06e8*/ 	.word	0x000000ff
        /*06ec*/ 	.word	0x00000248
        /*06f0*/ 	.short	0x0101
        /*06f2*/ 	.byte	0x06
	.zero		1


	//   ....[96]....
        /*06f4*/ 	.word	0x000021f0
        /*06f8*/ 	.word	0x000000ff
        /*06fc*/ 	.word	0x00000110
        /*0700*/ 	.short	0x010a
        /*0702*/ 	.byte	0x04
	.zero		1


	//   ....[97]....
        /*0704*/ 	.word	0x00002270
        /*0708*/ 	.word	0x000000ff
        /*070c*/ 	.word	0x00000110
        /*0710*/ 	.short	0x010a
        /*0712*/ 	.byte	0x11
	.zero		1


	//   ....[98]....
        /*0714*/ 	.word	0x00002400
        /*0718*/ 	.word	0x000000ff
        /*071c*/ 	.word	0x00000110
        /*0720*/ 	.short	0x010a
        /*0722*/ 	.byte	0x07
	.zero		1


	//   ....[99]....
        /*0724*/ 	.word	0x00002560
        /*0728*/ 	.word	0x00000003
        /*072c*/ 	.word	0x00000250
        /*0730*/ 	.short	0x010a
        /*0732*/ 	.byte	0xff
	.zero		1


	//   ....[100]....
        /*0734*/ 	.word	0x000026b0
        /*0738*/ 	.word	0x00000000
        /*073c*/ 	.word	0x00000000
        /*0740*/ 	.short	0x0101
        /*0742*/ 	.byte	0xff
	.zero		1


	//   ....[101]....
        /*0744*/ 	.word	0x00002c60
        /*0748*/ 	.word	0x000000ff
        /*074c*/ 	.word	0x00000000
        /*0750*/ 	.short	0x010a
        /*0752*/ 	.byte	0x04
	.zero		1


	//   ....[102]....
        /*0754*/ 	.word	0x00002cf0
        /*0758*/ 	.word	0x000000ff
        /*075c*/ 	.word	0x00000000
        /*0760*/ 	.short	0x010a
        /*0762*/ 	.byte	0x05
	.zero		1


	//   ....[103]....
        /*0764*/ 	.word	0x00002d80
        /*0768*/ 	.word	0x000000ff
        /*076c*/ 	.word	0x00000000
        /*0770*/ 	.short	0x010a
        /*0772*/ 	.byte	0x05
	.zero		1


	//   ....[104]....
        /*0774*/ 	.word	0x00002e10
        /*0778*/ 	.word	0x000000ff
        /*077c*/ 	.word	0x00000000
        /*0780*/ 	.short	0x010a
        /*0782*/ 	.byte	0x05
	.zero		1


	//   ....[105]....
        /*0784*/ 	.word	0x00002ea0
        /*0788*/ 	.word	0x000000ff
        /*078c*/ 	.word	0x00000000
        /*0790*/ 	.short	0x010a
        /*0792*/ 	.byte	0x05
	.zero		1


	//   ....[106]....
        /*0794*/ 	.word	0x00002f30
        /*0798*/ 	.word	0x000000ff
        /*079c*/ 	.word	0x00000000
        /*07a0*/ 	.short	0x010a
        /*07a2*/ 	.byte	0x05
	.zero		1


	//   ....[107]....
        /*07a4*/ 	.word	0x00002fc0
        /*07a8*/ 	.word	0x000000ff
        /*07ac*/ 	.word	0x00000000
        /*07b0*/ 	.short	0x010a
        /*07b2*/ 	.byte	0x05
	.zero		1


	//   ....[108]....
        /*07b4*/ 	.word	0x00003050
        /*07b8*/ 	.word	0x000000ff
        /*07bc*/ 	.word	0x00000000
        /*07c0*/ 	.short	0x010a
        /*07c2*/ 	.byte	0x05
	.zero		1


	//   ....[109]....
        /*07c4*/ 	.word	0x000030e0
        /*07c8*/ 	.word	0x000000ff
        /*07cc*/ 	.word	0x00000000
        /*07d0*/ 	.short	0x010a
        /*07d2*/ 	.byte	0x05
	.zero		1


	//   ....[110]....
        /*07d4*/ 	.word	0x00003170
        /*07d8*/ 	.word	0x000000ff
        /*07dc*/ 	.word	0x00000000
        /*07e0*/ 	.short	0x010a
        /*07e2*/ 	.byte	0x05
	.zero		1


	//   ....[111]....
        /*07e4*/ 	.word	0x00003200
        /*07e8*/ 	.word	0x000000ff
        /*07ec*/ 	.word	0x00000000
        /*07f0*/ 	.short	0x010a
        /*07f2*/ 	.byte	0x05
	.zero		1


	//   ....[112]....
        /*07f4*/ 	.word	0x00003290
        /*07f8*/ 	.word	0x000000ff
        /*07fc*/ 	.word	0x00000000
        /*0800*/ 	.short	0x010a
        /*0802*/ 	.byte	0x05
	.zero		1


	//   ....[113]....
        /*0804*/ 	.word	0x00003320
        /*0808*/ 	.word	0x000000ff
        /*080c*/ 	.word	0x00000000
        /*0810*/ 	.short	0x010a
        /*0812*/ 	.byte	0x05
	.zero		1


	//   ....[114]....
        /*0814*/ 	.word	0x000033b0
        /*0818*/ 	.word	0x000000ff
        /*081c*/ 	.word	0x00000000
        /*0820*/ 	.short	0x010a
        /*0822*/ 	.byte	0x05
	.zero		1


	//   ....[115]....
        /*0824*/ 	.word	0x00003440
        /*0828*/ 	.word	0x000000ff
        /*082c*/ 	.word	0x00000000
        /*0830*/ 	.short	0x010a
        /*0832*/ 	.byte	0x05
	.zero		1


	//   ....[116]....
        /*0834*/ 	.word	0x000034d0
        /*0838*/ 	.word	0x000000ff
        /*083c*/ 	.word	0x00000000
        /*0840*/ 	.short	0x010a
        /*0842*/ 	.byte	0x05
	.zero		1


	//   ....[117]....
        /*0844*/ 	.word	0x00003560
        /*0848*/ 	.word	0x000000ff
        /*084c*/ 	.word	0x00000000
        /*0850*/ 	.short	0x010a
        /*0852*/ 	.byte	0x05
	.zero		1


	//   ....[118]....
        /*0854*/ 	.word	0x000035f0
        /*0858*/ 	.word	0x000000ff
        /*085c*/ 	.word	0x00000000
        /*0860*/ 	.short	0x010a
        /*0862*/ 	.byte	0x05
	.zero		1


	//   ....[119]....
        /*0864*/ 	.word	0x00003680
        /*0868*/ 	.word	0x000000ff
        /*086c*/ 	.word	0x00000000
        /*0870*/ 	.short	0x010a
        /*0872*/ 	.byte	0x05
	.zero		1


	//   ....[120]....
        /*0874*/ 	.word	0x00003710
        /*0878*/ 	.word	0x000000ff
        /*087c*/ 	.word	0x00000000
        /*0880*/ 	.short	0x010a
        /*0882*/ 	.byte	0x05
	.zero		1


	//   ....[121]....
        /*0884*/ 	.word	0x000037a0
        /*0888*/ 	.word	0x000000ff
        /*088c*/ 	.word	0x00000000
        /*0890*/ 	.short	0x010a
        /*0892*/ 	.byte	0x05
	.zero		1


	//   ....[122]....
        /*0894*/ 	.word	0x00003830
        /*0898*/ 	.word	0x000000ff
        /*089c*/ 	.word	0x00000000
        /*08a0*/ 	.short	0x010a
        /*08a2*/ 	.byte	0x05
	.zero		1


	//   ....[123]....
        /*08a4*/ 	.word	0x000038c0
        /*08a8*/ 	.word	0x000000ff
        /*08ac*/ 	.word	0x00000000
        /*08b0*/ 	.short	0x010a
        /*08b2*/ 	.byte	0x05
	.zero		1


	//   ....[124]....
        /*08b4*/ 	.word	0x00003950
        /*08b8*/ 	.word	0x000000ff
        /*08bc*/ 	.word	0x00000000
        /*08c0*/ 	.short	0x010a
        /*08c2*/ 	.byte	0x05
	.zero		1


	//   ....[125]....
        /*08c4*/ 	.word	0x000039e0
        /*08c8*/ 	.word	0x000000ff
        /*08cc*/ 	.word	0x00000000
        /*08d0*/ 	.short	0x010a
        /*08d2*/ 	.byte	0x05
	.zero		1


	//   ....[126]....
        /*08d4*/ 	.word	0x00003a70
        /*08d8*/ 	.word	0x000000ff
        /*08dc*/ 	.word	0x00000000
        /*08e0*/ 	.short	0x010a
        /*08e2*/ 	.byte	0x05
	.zero		1


	//   ....[127]....
        /*08e4*/ 	.word	0x00003b00
        /*08e8*/ 	.word	0x000000ff
        /*08ec*/ 	.word	0x00000000
        /*08f0*/ 	.short	0x010a
        /*08f2*/ 	.byte	0x05
	.zero		1


	//   ....[128]....
        /*08f4*/ 	.word	0x00003b90
        /*08f8*/ 	.word	0x000000ff
        /*08fc*/ 	.word	0x00000000
        /*0900*/ 	.short	0x010a
        /*0902*/ 	.byte	0x05
	.zero		1


	//   ....[129]....
        /*0904*/ 	.word	0x00003c20
        /*0908*/ 	.word	0x000000ff
        /*090c*/ 	.word	0x00000000
        /*0910*/ 	.short	0x010a
        /*0912*/ 	.byte	0x05
	.zero		1


	//   ....[130]....
        /*0914*/ 	.word	0x00003cb0
        /*0918*/ 	.word	0x000000ff
        /*091c*/ 	.word	0x00000000
        /*0920*/ 	.short	0x010a
        /*0922*/ 	.byte	0x05
	.zero		1


	//   ....[131]....
        /*0924*/ 	.word	0x00003d40
        /*0928*/ 	.word	0x000000ff
        /*092c*/ 	.word	0x00000000
        /*0930*/ 	.short	0x010a
        /*0932*/ 	.byte	0x05
	.zero		1


	//   ....[132]....
        /*0934*/ 	.word	0x00003dd0
        /*0938*/ 	.word	0x000000ff
        /*093c*/ 	.word	0x00000000
        /*0940*/ 	.short	0x010a
        /*0942*/ 	.byte	0x05
	.zero		1


	//   ....[133]....
        /*0944*/ 	.word	0x00003e60
        /*0948*/ 	.word	0x000000ff
        /*094c*/ 	.word	0x00000000
        /*0950*/ 	.short	0x010a
        /*0952*/ 	.byte	0x05
	.zero		1


	//   ....[134]....
        /*0954*/ 	.word	0x00003f00
        /*0958*/ 	.word	0x00000000
        /*095c*/ 	.word	0x00000000
        /*0960*/ 	.short	0x010a
        /*0962*/ 	.byte	0xff
	.zero		1


	//   ....[135]....
        /*0964*/ 	.word	0x00004020
        /*0968*/ 	.word	0x00000002
        /*096c*/ 	.word	0x000002b0
        /*0970*/ 	.short	0x010a
        /*0972*/ 	.byte	0xff
	.zero		1


	//   ....[136]....
        /*0974*/ 	.word	0x00004090
        /*0978*/ 	.word	0x00000002
        /*097c*/ 	.word	0x00000000
        /*0980*/ 	.short	0x0101
        /*0982*/ 	.byte	0xff
	.zero		1


	//   ....[137]....
        /*0984*/ 	.word	0x000040b0
        /*0988*/ 	.word	0x000000ff
        /*098c*/ 	.word	0x00000260
        /*0990*/ 	.short	0x010a
        /*0992*/ 	.byte	0x04
	.zero		1


	//   ....[138]....
        /*0994*/ 	.word	0x000041d0
        /*0998*/ 	.word	0x00000002
        /*099c*/ 	.word	0x00000250
        /*09a0*/ 	.short	0x010a
        /*09a2*/ 	.byte	0xff
	.zero		1


	//   ....[139]....
        /*09a4*/ 	.word	0x000042d0
        /*09a8*/ 	.word	0x00000002
        /*09ac*/ 	.word	0x00000000
        /*09b0*/ 	.short	0x0101
        /*09b2*/ 	.byte	0xff
	.zero		1


	//   ....[140]....
        /*09b4*/ 	.word	0x00004360
        /*09b8*/ 	.word	0x000000ff
        /*09bc*/ 	.word	0x00000260
        /*09c0*/ 	.short	0x0106
        /*09c2*/ 	.byte	0x04
	.zero		1


	//   ....[141]....
        /*09c4*/ 	.word	0x00004380
        /*09c8*/ 	.word	0x000000ff
        /*09cc*/ 	.word	0x00000260
        /*09d0*/ 	.short	0x010a
        /*09d2*/ 	.byte	0x04
	.zero		1


	//   ....[142]....
        /*09d4*/ 	.word	0x00004410
        /*09d8*/ 	.word	0x000000ff
        /*09dc*/ 	.word	0x00000260
        /*09e0*/ 	.short	0x0106
        /*09e2*/ 	.byte	0x07
	.zero		1


	//   ....[143]....
        /*09e4*/ 	.word	0x00004450
        /*09e8*/ 	.word	0x00000000
        /*09ec*/ 	.word	0x00000260
        /*09f0*/ 	.short	0x010a
        /*09f2*/ 	.byte	0xff
	.zero		1


	//   ....[144]....
        /*09f4*/ 	.word	0x00004940
        /*09f8*/ 	.word	0x00000000
        /*09fc*/ 	.word	0x00000250
        /*0a00*/ 	.short	0x010a
        /*0a02*/ 	.byte	0xff
	.zero		1


	//   ....[145]....
        /*0a04*/ 	.word	0x00004a40
        /*0a08*/ 	.word	0x00000003
        /*0a0c*/ 	.word	0x00000000
        /*0a10*/ 	.short	0x0101
        /*0a12*/ 	.byte	0xff
	.zero		1


	//   ....[146]....
        /*0a14*/ 	.word	0x00004a50
        /*0a18*/ 	.word	0x000000ff
        /*0a1c*/ 	.word	0x00000000
        /*0a20*/ 	.short	0x010a
        /*0a22*/ 	.byte	0x04
	.zero		1


	//   ....[147]....
        /*0a24*/ 	.word	0x00004a70
        /*0a28*/ 	.word	0x000000ff
        /*0a2c*/ 	.word	0x00000290
        /*0a30*/ 	.short	0x010a
        /*0a32*/ 	.byte	0x13
	.zero		1


	//   ....[148]....
        /*0a34*/ 	.word	0x00004bb0
        /*0a38*/ 	.word	0x000000ff
        /*0a3c*/ 	.word	0x00000000
        /*0a40*/ 	.short	0x010a
        /*0a42*/ 	.byte	0x06
	.zero		1


	//   ....[149]....
        /*0a44*/ 	.word	0x00004cb0
        /*0a48*/ 	.word	0x000000ff
        /*0a4c*/ 	.word	0x00000000
        /*0a50*/ 	.short	0x010a
        /*0a52*/ 	.byte	0x04
	.zero		1


	//   ....[150]....
        /*0a54*/ 	.word	0x00004e90
        /*0a58*/ 	.word	0x000000ff
        /*0a5c*/ 	.word	0x00000000
        /*0a60*/ 	.short	0x010a
        /*0a62*/ 	.byte	0x04
	.zero		1


	//   ....[151]....
        /*0a64*/ 	.word	0x00004f20
        /*0a68*/ 	.word	0x000000ff
        /*0a6c*/ 	.word	0x00000000
        /*0a70*/ 	.short	0x010a
        /*0a72*/ 	.byte	0x05
	.zero		1


	//   ....[152]....
        /*0a74*/ 	.word	0x00004fb0
        /*0a78*/ 	.word	0x000000ff
        /*0a7c*/ 	.word	0x00000000
        /*0a80*/ 	.short	0x010a
        /*0a82*/ 	.byte	0x05
	.zero		1


	//   ....[153]....
        /*0a84*/ 	.word	0x00005040
        /*0a88*/ 	.word	0x000000ff
        /*0a8c*/ 	.word	0x00000000
        /*0a90*/ 	.short	0x010a
        /*0a92*/ 	.byte	0x04
	.zero		1


	//   ....[154]....
        /*0a94*/ 	.word	0x000054f0
        /*0a98*/ 	.word	0x0000000c
        /*0a9c*/ 	.word	0x00000250
        /*0aa0*/ 	.short	0x010a
        /*0aa2*/ 	.byte	0xff
	.zero		1


	//   ....[155]....
        /*0aa4*/ 	.word	0x00005660
        /*0aa8*/ 	.word	0x00000000
        /*0aac*/ 	.word	0x00000000
        /*0ab0*/ 	.short	0x0101
        /*0ab2*/ 	.byte	0xff
	.zero		1


	//   ....[156]....
        /*0ab4*/ 	.word	0x00005af0
        /*0ab8*/ 	.word	0x000000ff
        /*0abc*/ 	.word	0x00000248
        /*0ac0*/ 	.short	0x010a
        /*0ac2*/ 	.byte	0x15
	.zero		1


	//   ....[157]....
        /*0ac4*/ 	.word	0x00005c70
        /*0ac8*/ 	.word	0x000000ff
        /*0acc*/ 	.word	0x00000230
        /*0ad0*/ 	.short	0x010a
        /*0ad2*/ 	.byte	0x15
	.zero		1


	//   ....[158]....
        /*0ad4*/ 	.word	0x00005df0
        /*0ad8*/ 	.word	0x000000ff
        /*0adc*/ 	.word	0x00000220
        /*0ae0*/ 	.short	0x010b
        /*0ae2*/ 	.byte	0x15
	.zero		1


	//   ....[159]....
        /*0ae4*/ 	.word	0x00005e00
        /*0ae8*/ 	.word	0x000000ff
        /*0aec*/ 	.word	0x00000000
        /*0af0*/ 	.short	0x0101
        /*0af2*/ 	.byte	0x06
	.zero		1


	//   ....[160]....
        /*0af4*/ 	.word	0x00005e10
        /*0af8*/ 	.word	0x000000ff
        /*0afc*/ 	.word	0x00000238
        /*0b00*/ 	.short	0x010a
        /*0b02*/ 	.byte	0x15
	.zero		1


	//   ....[161]....
        /*0b04*/ 	.word	0x00006000
        /*0b08*/ 	.word	0x000000ff
        /*0b0c*/ 	.word	0x00000228
        /*0b10*/ 	.short	0x010b
        /*0b12*/ 	.byte	0x15
	.zero		1


	//   ....[162]....
        /*0b14*/ 	.word	0x00006010
        /*0b18*/ 	.word	0x000000ff
        /*0b1c*/ 	.word	0x00000000
        /*0b20*/ 	.short	0x0101
        /*0b22*/ 	.byte	0x21
	.zero		1


	//   ....[163]....
        /*0b24*/ 	.word	0x00006040
        /*0b28*/ 	.word	0x000000ff
        /*0b2c*/ 	.word	0x00000230
        /*0b30*/ 	.short	0x010a
        /*0b32*/ 	.byte	0x15
	.zero		1


	//   ....[164]....
        /*0b34*/ 	.word	0x00006080
        /*0b38*/ 	.word	0x00000000
        /*0b3c*/ 	.word	0x00000238
        /*0b40*/ 	.short	0x010a
        /*0b42*/ 	.byte	0xff
	.zero		1


	//   ....[165]....
        /*0b44*/ 	.word	0x00006390
        /*0b48*/ 	.word	0x00000003
        /*0b4c*/ 	.word	0x00000250
        /*0b50*/ 	.short	0x010a
        /*0b52*/ 	.byte	0xff
	.zero		1


	//   ....[166]....
        /*0b54*/ 	.word	0x00006510
        /*0b58*/ 	.word	0x00000000
        /*0b5c*/ 	.word	0x00000000
        /*0b60*/ 	.short	0x0101
        /*0b62*/ 	.byte	0xff
	.zero		1


	//   ....[167]....
        /*0b64*/ 	.word	0x00007020
        /*0b68*/ 	.word	0x00000003
        /*0b6c*/ 	.word	0x00000220
        /*0b70*/ 	.short	0x010a
        /*0b72*/ 	.byte	0xff
	.zero		1


	//   ....[168]....
        /*0b74*/ 	.word	0x00007060
        /*0b78*/ 	.word	0x0000002b
        /*0b7c*/ 	.word	0x00000270
        /*0b80*/ 	.short	0x010a
        /*0b82*/ 	.byte	0xff
	.zero		1


	//   ....[169]....
        /*0b84*/ 	.word	0x000071a0
        /*0b88*/ 	.word	0x00000003
        /*0b8c*/ 	.word	0x00000220
        /*0b90*/ 	.short	0x010a
        /*0b92*/ 	.byte	0xff
	.zero		1


	//   ....[170]....
        /*0b94*/ 	.word	0x000072c0
        /*0b98*/ 	.word	0x00000000
        /*0b9c*/ 	.word	0x00000000
        /*0ba0*/ 	.short	0x0101
        /*0ba2*/ 	.byte	0xff
	.zero		1


	//   ....[171]....
        /*0ba4*/ 	.word	0x00007340
        /*0ba8*/ 	.word	0x0000002b
        /*0bac*/ 	.word	0x00000270
        /*0bb0*/ 	.short	0x010a
        /*0bb2*/ 	.byte	0xff
	.zero		1


	//   ....[172]....
        /*0bb4*/ 	.word	0x00007eb0
        /*0bb8*/ 	.word	0x00000003
        /*0bbc*/ 	.word	0x00000220
        /*0bc0*/ 	.short	0x010a
        /*0bc2*/ 	.byte	0xff
	.zero		1


	//   ....[173]....
        /*0bc4*/ 	.word	0x00007f60
        /*0bc8*/ 	.word	0x00000003
        /*0bcc*/ 	.word	0x00000220
        /*0bd0*/ 	.short	0x010a
        /*0bd2*/ 	.byte	0xff
	.zero		1


	//   ....[174]....
        /*0bd4*/ 	.word	0x00008080
        /*0bd8*/ 	.word	0x00000000
        /*0bdc*/ 	.word	0x00000000
        /*0be0*/ 	.short	0x0101
        /*0be2*/ 	.byte	0xff
	.zero		1


	//   ....[175]....
        /*0be4*/ 	.word	0x00008490
        /*0be8*/ 	.word	0x000000ff
        /*0bec*/ 	.word	0x00000000
        /*0bf0*/ 	.short	0x0101
        /*0bf2*/ 	.byte	0x04
	.zero		1


	//   ....[176]....
        /*0bf4*/ 	.word	0x00008d90
        /*0bf8*/ 	.word	0x00000000
        /*0bfc*/ 	.word	0x000002c0
        /*0c00*/ 	.short	0x010a
        /*0c02*/ 	.byte	0xff
	.zero		1


	//   ....[177]....
        /*0c04*/ 	.word	0x00008df0
        /*0c08*/ 	.word	0x00000000
        /*0c0c*/ 	.word	0x00000110
        /*0c10*/ 	.short	0x010a
        /*0c12*/ 	.byte	0xff
	.zero		1


	//   ....[178]....
        /*0c14*/ 	.word	0x00008e50
        /*0c18*/ 	.word	0x00000000
        /*0c1c*/ 	.word	0x00000110
        /*0c20*/ 	.short	0x010a
        /*0c22*/ 	.byte	0xff
	.zero		1


	//   ....[179]....
        /*0c24*/ 	.word	0x00008ea0
        /*0c28*/ 	.word	0x00000003
        /*0c2c*/ 	.word	0x00000250
        /*0c30*/ 	.short	0x010a
        /*0c32*/ 	.byte	0xff
	.zero		1


	//   ....[180]....
        /*0c34*/ 	.word	0x00008f00
        /*0c38*/ 	.word	0x00000000
        /*0c3c*/ 	.word	0x00000000
        /*0c40*/ 	.short	0x010a
        /*0c42*/ 	.byte	0xff
	.zero		1


	//   ....[181]....
        /*0c44*/ 	.word	0x00008f60
        /*0c48*/ 	.word	0x00000000
        /*0c4c*/ 	.word	0x00000000
        /*0c50*/ 	.short	0x010a
        /*0c52*/ 	.byte	0xff
	.zero		1


	//   ....[182]....
        /*0c54*/ 	.word	0x00008fc0
        /*0c58*/ 	.word	0x00000000
        /*0c5c*/ 	.word	0x00000000
        /*0c60*/ 	.short	0x010a
        /*0c62*/ 	.byte	0xff
	.zero		1


	//   ....[183]....
        /*0c64*/ 	.word	0x00009020
        /*0c68*/ 	.word	0x00000000
        /*0c6c*/ 	.word	0x00000000
        /*0c70*/ 	.short	0x010a
        /*0c72*/ 	.byte	0xff
	.zero		1


	//   ....[184]....
        /*0c74*/ 	.word	0x00009080
        /*0c78*/ 	.word	0x00000000
        /*0c7c*/ 	.word	0x00000000
        /*0c80*/ 	.short	0x010a
        /*0c82*/ 	.byte	0xff
	.zero		1


	//   ....[185]....
        /*0c84*/ 	.word	0x000090e0
        /*0c88*/ 	.word	0x00000000
        /*0c8c*/ 	.word	0x00000000
        /*0c90*/ 	.short	0x010a
        /*0c92*/ 	.byte	0xff
	.zero		1


	//   ....[186]....
        /*0c94*/ 	.word	0x00009140
        /*0c98*/ 	.word	0x00000000
        /*0c9c*/ 	.word	0x00000000
        /*0ca0*/ 	.short	0x010a
        /*0ca2*/ 	.byte	0xff
	.zero		1


	//   ....[187]....
        /*0ca4*/ 	.word	0x000091a0
        /*0ca8*/ 	.word	0x00000000
        /*0cac*/ 	.word	0x00000000
        /*0cb0*/ 	.short	0x010a
        /*0cb2*/ 	.byte	0xff
	.zero		1


	//   ....[188]....
        /*0cb4*/ 	.word	0x00009200
        /*0cb8*/ 	.word	0x00000000
        /*0cbc*/ 	.word	0x00000000
        /*0cc0*/ 	.short	0x010a
        /*0cc2*/ 	.byte	0xff
	.zero		1


	//   ....[189]....
        /*0cc4*/ 	.word	0x00009260
        /*0cc8*/ 	.word	0x00000000
        /*0ccc*/ 	.word	0x00000000
        /*0cd0*/ 	.short	0x010a
        /*0cd2*/ 	.byte	0xff
	.zero		1


	//   ....[190]....
        /*0cd4*/ 	.word	0x000092c0
        /*0cd8*/ 	.word	0x00000000
        /*0cdc*/ 	.word	0x00000000
        /*0ce0*/ 	.short	0x010a
        /*0ce2*/ 	.byte	0xff
	.zero		1


	//   ....[191]....
        /*0ce4*/ 	.word	0x00009320
        /*0ce8*/ 	.word	0x00000000
        /*0cec*/ 	.word	0x00000000
        /*0cf0*/ 	.short	0x010a
        /*0cf2*/ 	.byte	0xff
	.zero		1


	//   ....[192]....
        /*0cf4*/ 	.word	0x00009380
        /*0cf8*/ 	.word	0x00000000
        /*0cfc*/ 	.word	0x00000000
        /*0d00*/ 	.short	0x010a
        /*0d02*/ 	.byte	0xff
	.zero		1


	//   ....[193]....
        /*0d04*/ 	.word	0x000093e0
        /*0d08*/ 	.word	0x00000000
        /*0d0c*/ 	.word	0x00000000
        /*0d10*/ 	.short	0x010a
        /*0d12*/ 	.byte	0xff
	.zero		1


	//   ....[194]....
        /*0d14*/ 	.word	0x00009440
        /*0d18*/ 	.word	0x00000000
        /*0d1c*/ 	.word	0x00000000
        /*0d20*/ 	.short	0x010a
        /*0d22*/ 	.byte	0xff
	.zero		1


	//   ....[195]....
        /*0d24*/ 	.word	0x000094a0
        /*0d28*/ 	.word	0x00000000
        /*0d2c*/ 	.word	0x00000000
        /*0d30*/ 	.short	0x010a
        /*0d32*/ 	.byte	0xff
	.zero		1


	//   ....[196]....
        /*0d34*/ 	.word	0x00009500
        /*0d38*/ 	.word	0x00000000
        /*0d3c*/ 	.word	0x00000000
        /*0d40*/ 	.short	0x010a
        /*0d42*/ 	.byte	0xff
	.zero		1


	//   ....[197]....
        /*0d44*/ 	.word	0x00009560
        /*0d48*/ 	.word	0x00000000
        /*0d4c*/ 	.word	0x00000000
        /*0d50*/ 	.short	0x010a
        /*0d52*/ 	.byte	0xff
	.zero		1


	//   ....[198]....
        /*0d54*/ 	.word	0x000095c0
        /*0d58*/ 	.word	0x00000000
        /*0d5c*/ 	.word	0x00000000
        /*0d60*/ 	.short	0x010a
        /*0d62*/ 	.byte	0xff
	.zero		1


	//   ....[199]....
        /*0d64*/ 	.word	0x00009620
        /*0d68*/ 	.word	0x00000000
        /*0d6c*/ 	.word	0x00000000
        /*0d70*/ 	.short	0x010a
        /*0d72*/ 	.byte	0xff
	.zero		1


	//   ....[200]....
        /*0d74*/ 	.word	0x00009680
        /*0d78*/ 	.word	0x00000000
        /*0d7c*/ 	.word	0x00000000
        /*0d80*/ 	.short	0x010a
        /*0d82*/ 	.byte	0xff
	.zero		1


	//   ....[201]....
        /*0d84*/ 	.word	0x000096e0
        /*0d88*/ 	.word	0x00000000
        /*0d8c*/ 	.word	0x00000000
        /*0d90*/ 	.short	0x010a
        /*0d92*/ 	.byte	0xff
	.zero		1


	//   ....[202]....
        /*0d94*/ 	.word	0x00009740
        /*0d98*/ 	.word	0x00000000
        /*0d9c*/ 	.word	0x00000000
        /*0da0*/ 	.short	0x010a
        /*0da2*/ 	.byte	0xff
	.zero		1


	//   ....[203]....
        /*0da4*/ 	.word	0x000097a0
        /*0da8*/ 	.word	0x00000000
        /*0dac*/ 	.word	0x00000000
        /*0db0*/ 	.short	0x010a
        /*0db2*/ 	.byte	0xff
	.zero		1


	//   ....[204]....
        /*0db4*/ 	.word	0x00009800
        /*0db8*/ 	.word	0x00000000
        /*0dbc*/ 	.word	0x00000000
        /*0dc0*/ 	.short	0x010a
        /*0dc2*/ 	.byte	0xff
	.zero		1


	//   ....[205]....
        /*0dc4*/ 	.word	0x00009860
        /*0dc8*/ 	.word	0x00000000
        /*0dcc*/ 	.word	0x00000000
        /*0dd0*/ 	.short	0x010a
        /*0dd2*/ 	.byte	0xff
	.zero		1


	//   ....[206]....
        /*0dd4*/ 	.word	0x000098c0
        /*0dd8*/ 	.word	0x00000000
        /*0ddc*/ 	.word	0x00000000
        /*0de0*/ 	.short	0x010a
        /*0de2*/ 	.byte	0xff
	.zero		1


	//   ....[207]....
        /*0de4*/ 	.word	0x00009920
        /*0de8*/ 	.word	0x00000000
        /*0dec*/ 	.word	0x00000000
        /*0df0*/ 	.short	0x010a
        /*0df2*/ 	.byte	0xff
	.zero		1


	//   ....[208]....
        /*0df4*/ 	.word	0x00009980
        /*0df8*/ 	.word	0x00000000
        /*0dfc*/ 	.word	0x00000000
        /*0e00*/ 	.short	0x010a
        /*0e02*/ 	.byte	0xff
	.zero		1


	//   ....[209]....
        /*0e04*/ 	.word	0x000099e0
        /*0e08*/ 	.word	0x00000000
        /*0e0c*/ 	.word	0x00000000
        /*0e10*/ 	.short	0x010a
        /*0e12*/ 	.byte	0xff
	.zero		1


	//   ....[210]....
        /*0e14*/ 	.word	0x00009a40
        /*0e18*/ 	.word	0x00000000
        /*0e1c*/ 	.word	0x00000000
        /*0e20*/ 	.short	0x010a
        /*0e22*/ 	.byte	0xff
	.zero		1


	//   ....[211]....
        /*0e24*/ 	.word	0x00009aa0
        /*0e28*/ 	.word	0x00000000
        /*0e2c*/ 	.word	0x00000000
        /*0e30*/ 	.short	0x010a
        /*0e32*/ 	.byte	0xff
	.zero		1


	//   ....[212]....
        /*0e34*/ 	.word	0x00009b00
        /*0e38*/ 	.word	0x00000000
        /*0e3c*/ 	.word	0x00000000
        /*0e40*/ 	.short	0x010a
        /*0e42*/ 	.byte	0xff
	.zero		1


	//   ....[213]....
        /*0e44*/ 	.word	0x00009b50
        /*0e48*/ 	.word	0x00000002
        /*0e4c*/ 	.word	0x000002b0
        /*0e50*/ 	.short	0x010a
        /*0e52*/ 	.byte	0xff
	.zero		1


	//   ....[214]....
        /*0e54*/ 	.word	0x00009bb0
        /*0e58*/ 	.word	0x00000002
        /*0e5c*/ 	.word	0x00000260
        /*0e60*/ 	.short	0x010a
        /*0e62*/ 	.byte	0xff
	.zero		1


	//   ....[215]....
        /*0e64*/ 	.word	0x00009c00
        /*0e68*/ 	.word	0x00000002
        /*0e6c*/ 	.word	0x00000250
        /*0e70*/ 	.short	0x010a
        /*0e72*/ 	.byte	0xff
	.zero		1


	//   ....[216]....
        /*0e74*/ 	.word	0x00009c60
        /*0e78*/ 	.word	0x00000000
        /*0e7c*/ 	.word	0x00000260
        /*0e80*/ 	.short	0x010a
        /*0e82*/ 	.byte	0xff
	.zero		1


	//   ....[217]....
        /*0e84*/ 	.word	0x00009cb0
        /*0e88*/ 	.word	0x00000000
        /*0e8c*/ 	.word	0x00000250
        /*0e90*/ 	.short	0x010a
        /*0e92*/ 	.byte	0xff
	.zero		1


	//   ....[218]....
        /*0e94*/ 	.word	0x00009d10
        /*0e98*/ 	.word	0x00000002
        /*0e9c*/ 	.word	0x00000290
        /*0ea0*/ 	.short	0x010a
        /*0ea2*/ 	.byte	0xff
	.zero		1


	//   ....[219]....
        /*0ea4*/ 	.word	0x00009d70
        /*0ea8*/ 	.word	0x00000000
        /*0eac*/ 	.word	0x00000000
        /*0eb0*/ 	.short	0x010a
        /*0eb2*/ 	.byte	0xff
	.zero		1


	//   ....[220]....
        /*0eb4*/ 	.word	0x00009dd0
        /*0eb8*/ 	.word	0x00000000
        /*0ebc*/ 	.word	0x00000000
        /*0ec0*/ 	.short	0x010a
        /*0ec2*/ 	.byte	0xff
	.zero		1


	//   ....[221]....
        /*0ec4*/ 	.word	0x00009e30
        /*0ec8*/ 	.word	0x00000000
        /*0ecc*/ 	.word	0x00000000
        /*0ed0*/ 	.short	0x010a
        /*0ed2*/ 	.byte	0xff
	.zero		1


	//   ....[222]....
        /*0ed4*/ 	.word	0x00009e90
        /*0ed8*/ 	.word	0x00000000
        /*0edc*/ 	.word	0x00000000
        /*0ee0*/ 	.short	0x010a
        /*0ee2*/ 	.byte	0xff
	.zero		1


	//   ....[223]....
        /*0ee4*/ 	.word	0x00009ef0
        /*0ee8*/ 	.word	0x00000000
        /*0eec*/ 	.word	0x00000000
        /*0ef0*/ 	.short	0x010a
        /*0ef2*/ 	.byte	0xff
	.zero		1


	//   ....[224]....
        /*0ef4*/ 	.word	0x00009f40
        /*0ef8*/ 	.word	0x0000000c
        /*0efc*/ 	.word	0x00000250
        /*0f00*/ 	.short	0x010a
        /*0f02*/ 	.byte	0xff
	.zero		1


	//   ....[225]....
        /*0f04*/ 	.word	0x00009fa0
        /*0f08*/ 	.word	0x00000000
        /*0f0c*/ 	.word	0x00000248
        /*0f10*/ 	.short	0x010a
        /*0f12*/ 	.byte	0xff
	.zero		1


	//   ....[226]....
        /*0f14*/ 	.word	0x0000a000
        /*0f18*/ 	.word	0x00000000
        /*0f1c*/ 	.word	0x00000230
        /*0f20*/ 	.short	0x010a
        /*0f22*/ 	.byte	0xff
	.zero		1


	//   ....[227]....
        /*0f24*/ 	.word	0x0000a060
        /*0f28*/ 	.word	0x00000000
        /*0f2c*/ 	.word	0x00000238
        /*0f30*/ 	.short	0x010a
        /*0f32*/ 	.byte	0xff
	.zero		1


	//   ....[228]....
        /*0f34*/ 	.word	0x0000a0c0
        /*0f38*/ 	.word	0x00000000
        /*0f3c*/ 	.word	0x00000230
        /*0f40*/ 	.short	0x010a
        /*0f42*/ 	.byte	0xff
	.zero		1


	//   ....[229]....
        /*0f44*/ 	.word	0x0000a110
        /*0f48*/ 	.word	0x00000003
        /*0f4c*/ 	.word	0x00000250
        /*0f50*/ 	.short	0x010a
        /*0f52*/ 	.byte	0xff
	.zero		1


	//   ....[230]....
        /*0f54*/ 	.word	0x0000a160
        /*0f58*/ 	.word	0x00000003
        /*0f5c*/ 	.word	0x00000220
        /*0f60*/ 	.short	0x010a
        /*0f62*/ 	.byte	0xff
	.zero		1


	//   ....[231]....
        /*0f64*/ 	.word	0x0000a1b0
        /*0f68*/ 	.word	0x0000002b
        /*0f6c*/ 	.word	0x00000270
        /*0f70*/ 	.short	0x010a
        /*0f72*/ 	.byte	0xff
	.zero		1


	//   ....[232]....
        /*0f74*/ 	.word	0x0000a200
        /*0f78*/ 	.word	0x00000003
        /*0f7c*/ 	.word	0x00000220
        /*0f80*/ 	.short	0x010a
        /*0f82*/ 	.byte	0xff
	.zero		1


	//----- nvinfo : EIATTR_NUM_MBARRIERS
	.align		4
.L_47:
        /*0f84*/ 	.byte	0x03, 0x38
        /*0f86*/ 	.short	0x005a


	//----- nvinfo : EIATTR_EXIT_INSTR_OFFSETS
	.align		4
        /*0f88*/ 	.byte	0x04, 0x1c
        /*0f8a*/ 	.short	(.L_49 - .L_48)


	//   ....[0]....
.L_48:
        /*0f8c*/ 	.word	0x00003f30


	//   ....[1]....
        /*0f90*/ 	.word	0x00004420


	//   ....[2]....
        /*0f94*/ 	.word	0x00004480


	//   ....[3]....
        /*0f98*/ 	.word	0x000052a0


	//   ....[4]....
        /*0f9c*/ 	.word	0x000060b0


	//   ....[5]....
        /*0fa0*/ 	.word	0x000060f0


	//   ....[6]....
        /*0fa4*/ 	.word	0x00008d80


	//----- nvinfo : EIATTR_MAX_THREADS
	.align		4
.L_49:
        /*0fa8*/ 	.byte	0x04, 0x05
        /*0faa*/ 	.short	(.L_51 - .L_50)
.L_50:
        /*0fac*/ 	.word	0x00000100
        /*0fb0*/ 	.word	0x00000001
        /*0fb4*/ 	.word	0x00000001


	//----- nvinfo : EIATTR_CRS_STACK_SIZE
	.align		4
.L_51:
        /*0fb8*/ 	.byte	0x04, 0x1e
        /*0fba*/ 	.short	(.L_53 - .L_52)
.L_52:
        /*0fbc*/ 	.word	0x00000000


	//----- nvinfo : EIATTR_CBANK_PARAM_SIZE
	.align		4
.L_53:
        /*0fc0*/ 	.byte	0x03, 0x19
        /*0fc2*/ 	.short	0x0800


	//----- nvinfo : EIATTR_PARAM_CBANK
	.align		4
        /*0fc4*/ 	.byte	0x04, 0x0a
        /*0fc6*/ 	.short	(.L_55 - .L_54)
	.align		4
.L_54:
        /*0fc8*/ 	.word	index@(.nv.constant0._ZN7cutlass13device_kernelINS_4gemm6kernel13GemmUniversalIN4cute5tupleIJiiiiEEENS1_10collective13CollectiveMmaINS1_35MainloopSm100TmaUmmaWarpSpecializedILi34ELi2ELi4ENS5_IJNS4_1CILi2EEESB_NSA_ILi1EEEEEEEENS5_IJNSA_ILi64EEENSA_ILi128EEENSA_ILi32EEEEEEaNS5_IJlSC_lEEEaSJ_NS4_8TiledMMAINS4_8MMA_AtomIJNS4_15SM100_MMA_S8_SSIaaiLi64ELi128ELNS4_4UMMA5MajorE0ELSO_0ELNSN_8SaturateE0EEEEEENS4_6LayoutINS5_IJSC_SC_SC_EEENS5_IJNSA_ILi0EEESU_SU_EEEEENS5_IJNS4_10UnderscoreESX_SX_EEEEENS4_23SM90_TMA_LOAD_MULTICASTENS4_14ComposedLayoutINS4_7SwizzleILi1ELi4ELi3EEENS4_18smem_ptr_flag_bitsILi8EEENSS_INS5_IJNSA_ILi8EEESH_EEENS5_IJSH_SC_EEEEEEEvNS4_8identityES10_S1A_vS1B_EENS_8epilogue10collective18CollectiveEpilogueINS1D_23Sm100TmaWarpSpecializedILi2ELi2ELi32ELb0ELb0EEEJSI_NS5_IJNSS_ISF_SC_EES1I_EEEaSJ_aSJ_NS1D_6fusion15FusionCallbacksIS1H_NS1K_17LinearCombinationIaiaiLNS_15FloatRoundStyleE2EEESI_S1J_JEEENS4_5SM1004TMEM4LOAD26SM100_TMEM_LOAD_16dp32b32xENS4_13SM90_TMA_LOADENS11_INS12_ILi2ELi4ELi3EEES15_NSS_INS5_IJS16_SF_EEENS5_IJSF_SC_EEEEEEENS4_39AutoVectorizingCopyWithAssumedAlignmentILi128EEENS4_14SM90_TMA_STOREES1Z_S21_S21_EEEvvEEEEvNT_6ParamsE)
        /*0fcc*/ 	.short	0x0380
        /*0fce*/ 	.short	0x0800


	//----- nvinfo : EIATTR_SW_WAR
	.align		4
.L_55:
        /*0fd0*/ 	.byte	0x04, 0x36
        /*0fd2*/ 	.short	(.L_57 - .L_56)
.L_56:
        /*0fd4*/ 	.word	0x00000008
.L_57:


//--------------------- .nv.callgraph             --------------------------
	.section	.nv.callgraph,"",@"SHT_CUDA_CALLGRAPH"
	.align	4
	.sectionentsize	8
	.align		4
        /*0000*/ 	.word	0x00000000
	.align		4
        /*0004*/ 	.word	0xffffffff
	.align		4
        /*0008*/ 	.word	index@(_ZN7cutlass13device_kernelINS_4gemm6kernel13GemmUniversalIN4cute5tupleIJiiiiEEENS1_10collective13CollectiveMmaINS1_35MainloopSm100TmaUmmaWarpSpecializedILi34ELi2ELi4ENS5_IJNS4_1CILi2EEESB_NSA_ILi1EEEEEEEENS5_IJNSA_ILi64EEENSA_ILi128EEENSA_ILi32EEEEEEaNS5_IJlSC_lEEEaSJ_NS4_8TiledMMAINS4_8MMA_AtomIJNS4_15SM100_MMA_S8_SSIaaiLi64ELi128ELNS4_4UMMA5MajorE0ELSO_0ELNSN_8SaturateE0EEEEEENS4_6LayoutINS5_IJSC_SC_SC_EEENS5_IJNSA_ILi0EEESU_SU_EEEEENS5_IJNS4_10UnderscoreESX_SX_EEEEENS4_23SM90_TMA_LOAD_MULTICASTENS4_14ComposedLayoutINS4_7SwizzleILi1ELi4ELi3EEENS4_18smem_ptr_flag_bitsILi8EEENSS_INS5_IJNSA_ILi8EEESH_EEENS5_IJSH_SC_EEEEEEEvNS4_8identityES10_S1A_vS1B_EENS_8epilogue10collective18CollectiveEpilogueINS1D_23Sm100TmaWarpSpecializedILi2ELi2ELi32ELb0ELb0EEEJSI_NS5_IJNSS_ISF_SC_EES1I_EEEaSJ_aSJ_NS1D_6fusion15FusionCallbacksIS1H_NS1K_17LinearCombinationIaiaiLNS_15FloatRoundStyleE2EEESI_S1J_JEEENS4_5SM1004TMEM4LOAD26SM100_TMEM_LOAD_16dp32b32xENS4_13SM90_TMA_LOADENS11_INS12_ILi2ELi4ELi3EEES15_NSS_INS5_IJS16_SF_EEENS5_IJSF_SC_EEEEEEENS4_39AutoVectorizingCopyWithAssumedAlignmentILi128EEENS4_14SM90_TMA_STOREES1Z_S21_S21_EEEvvEEEEvNT_6ParamsE)
	.align		4
        /*000c*/ 	.word	index@(__assertfail)
	.align		4
        /*0010*/ 	.word	0x00000000
	.align		4
        /*0014*/ 	.word	0xfffffffe
	.align		4
        /*0018*/ 	.word	0x00000000
	.align		4
        /*001c*/ 	.word	0xfffffffd
	.align		4
        /*0020*/ 	.word	0x00000000
	.align		4
        /*0024*/ 	.word	0xfffffffc


//--------------------- .nv.constant4             --------------------------
	.section	.nv.constant4,"a",@progbits
	.align	8
	.align		8
.nv.constant4:
        /*0000*/ 	.dword	__assertfail
	.align		8
        /*0008*/ 	.dword	__unnamed_1
	.align		8
        /*0010*/ 	.dword	__unnamed_2
	.align		8
        /*0018*/ 	.dword	_ZN40_INTERNAL_fc236c55_4_k_cu_ed913e7a_101504cuda3std3__45__cpo5beginE
	.align		8
        /*0020*/ 	.dword	_ZN40_INTERNAL_fc236c55_4_k_cu_ed913e7a_101504cuda3std3__45__cpo3endE
	.align		8
        /*0028*/ 	.dword	_ZN40_INTERNAL_fc236c55_4_k_cu_ed913e7a_101504cuda3std3__45__cpo6cbeginE
	.align		8
        /*0030*/ 	.dword	_ZN40_INTERNAL_fc236c55_4_k_cu_ed913e7a_101504cuda3std3__45__cpo4cendE
	.align		8
        /*0038*/ 	.dword	_ZN40_INTERNAL_fc236c55_4_k_cu_ed913e7a_101504cuda3std3__442_GLOBAL__N__fc236c55_4_k_cu_ed913e7a_101506ignoreE
	.align		8
        /*0040*/ 	.dword	_ZN40_INTERNAL_fc236c55_4_k_cu_ed913e7a_101504cuda3std3__419piecewise_constructE
	.align		8
        /*0048*/ 	.dword	_ZN40_INTERNAL_fc236c55_4_k_cu_ed913e7a_101504cuda3std3__48in_placeE
	.align		8
        /*0050*/ 	.dword	_ZN40_INTERNAL_fc236c55_4_k_cu_ed913e7a_101504cuda3std6ranges3__45__cpo4swapE
	.align		8
        /*0058*/ 	.dword	_ZN40_INTERNAL_fc236c55_4_k_cu_ed913e7a_101504cuda3std6ranges3__45__cpo9iter_moveE
	.align		8
        /*0060*/ 	.dword	_ZN40_INTERNAL_fc236c55_4_k_cu_ed913e7a_101504cute7productE
	.align		8
        /*0068*/ 	.dword	_ZN40_INTERNAL_fc236c55_4_k_cu_ed913e7a_101504cute1_E
	.align		8
        /*0070*/ 	.dword	$str$25
	.align		8
        /*0078*/ 	.dword	$str$26
	.align		8
        /*0080*/ 	.dword	$str$27
	.align		8
        /*0088*/ 	.dword	$str$28


//--------------------- .text._ZN7cutlass13device_kernelINS_4gemm6kernel13GemmUniversalIN4cute5tupleIJiiiiEEENS1_10collective13CollectiveMmaINS1_35MainloopSm100TmaUmmaWarpSpecializedILi34ELi2ELi4ENS5_IJNS4_1CILi2EEESB_NSA_ILi1EEEEEEEENS5_IJNSA_ILi64EEENSA_ILi128EEENSA_ILi32EEEEEEaNS5_IJlSC_lEEEaSJ_NS4_8TiledMMAINS4_8MMA_AtomIJNS4_15SM100_MMA_S8_SSIaaiLi64ELi128ELNS4_4UMMA5MajorE0ELSO_0ELNSN_8SaturateE0EEEEEENS4_6LayoutINS5_IJSC_SC_SC_EEENS5_IJNSA_ILi0EEESU_SU_EEEEENS5_IJNS4_10UnderscoreESX_SX_EEEEENS4_23SM90_TMA_LOAD_MULTICASTENS4_14ComposedLayoutINS4_7SwizzleILi1ELi4ELi3EEENS4_18smem_ptr_flag_bitsILi8EEENSS_INS5_IJNSA_ILi8EEESH_EEENS5_IJSH_SC_EEEEEEEvNS4_8identityES10_S1A_vS1B_EENS_8epilogue10collective18CollectiveEpilogueINS1D_23Sm100TmaWarpSpecializedILi2ELi2ELi32ELb0ELb0EEEJSI_NS5_IJNSS_ISF_SC_EES1I_EEEaSJ_aSJ_NS1D_6fusion15FusionCallbacksIS1H_NS1K_17LinearCombinationIaiaiLNS_15FloatRoundStyleE2EEESI_S1J_JEEENS4_5SM1004TMEM4LOAD26SM100_TMEM_LOAD_16dp32b32xENS4_13SM90_TMA_LOADENS11_INS12_ILi2ELi4ELi3EEES15_NSS_INS5_IJS16_SF_EEENS5_IJSF_SC_EEEEEEENS4_39AutoVectorizingCopyWithAssumedAlignmentILi128EEENS4_14SM90_TMA_STOREES1Z_S21_S21_EEEvvEEEEvNT_6ParamsE --------------------------
	.section	.text._ZN7cutlass13device_kernelINS_4gemm6kernel13GemmUniversalIN4cute5tupleIJiiiiEEENS1_10collective13CollectiveMmaINS1_35MainloopSm100TmaUmmaWarpSpecializedILi34ELi2ELi4ENS5_IJNS4_1CILi2EEESB_NSA_ILi1EEEEEEEENS5_IJNSA_ILi64EEENSA_ILi128EEENSA_ILi32EEEEEEaNS5_IJlSC_lEEEaSJ_NS4_8TiledMMAINS4_8MMA_AtomIJNS4_15SM100_MMA_S8_SSIaaiLi64ELi128ELNS4_4UMMA5MajorE0ELSO_0ELNSN_8SaturateE0EEEEEENS4_6LayoutINS5_IJSC_SC_SC_EEENS5_IJNSA_ILi0EEESU_SU_EEEEENS5_IJNS4_10UnderscoreESX_SX_EEEEENS4_23SM90_TMA_LOAD_MULTICASTENS4_14ComposedLayoutINS4_7SwizzleILi1ELi4ELi3EEENS4_18smem_ptr_flag_bitsILi8EEENSS_INS5_IJNSA_ILi8EEESH_EEENS5_IJSH_SC_EEEEEEEvNS4_8identityES10_S1A_vS1B_EENS_8epilogue10collective18CollectiveEpilogueINS1D_23Sm100TmaWarpSpecializedILi2ELi2ELi32ELb0ELb0EEEJSI_NS5_IJNSS_ISF_SC_EES1I_EEEaSJ_aSJ_NS1D_6fusion15FusionCallbacksIS1H_NS1K_17LinearCombinationIaiaiLNS_15FloatRoundStyleE2EEESI_S1J_JEEENS4_5SM1004TMEM4LOAD26SM100_TMEM_LOAD_16dp32b32xENS4_13SM90_TMA_LOADENS11_INS12_ILi2ELi4ELi3EEES15_NSS_INS5_IJS16_SF_EEENS5_IJSF_SC_EEEEEEENS4_39AutoVectorizingCopyWithAssumedAlignmentILi128EEENS4_14SM90_TMA_STOREES1Z_S21_S21_EEEvvEEEEvNT_6ParamsE,"ax",@progbits
	.align	128
.text._ZN7cutlass13device_kernelINS_4gemm6kernel13GemmUniversalIN4cute5tupleIJiiiiEEENS1_10collective13CollectiveMmaINS1_35MainloopSm100TmaUmmaWarpSpecializedILi34ELi2ELi4ENS5_IJNS4_1CILi2EEESB_NSA_ILi1EEEEEEEENS5_IJNSA_ILi64EEENSA_ILi128EEENSA_ILi32EEEEEEaNS5_IJlSC_lEEEaSJ_NS4_8TiledMMAINS4_8MMA_AtomIJNS4_15SM100_MMA_S8_SSIaaiLi64ELi128ELNS4_4UMMA5MajorE0ELSO_0ELNSN_8SaturateE0EEEEEENS4_6LayoutINS5_IJSC_SC_SC_EEENS5_IJNSA_ILi0EEESU_SU_EEEEENS5_IJNS4_10UnderscoreESX_SX_EEEEENS4_23SM90_TMA_LOAD_MULTICASTENS4_14ComposedLayoutINS4_7SwizzleILi1ELi4ELi3EEENS4_18smem_ptr_flag_bitsILi8EEENSS_INS5_IJNSA_ILi8EEESH_EEENS5_IJSH_SC_EEEEEEEvNS4_8identityES10_S1A_vS1B_EENS_8epilogue10collective18CollectiveEpilogueINS1D_23Sm100TmaWarpSpecializedILi2ELi2ELi32ELb0ELb0EEEJSI_NS5_IJNSS_ISF_SC_EES1I_EEEaSJ_aSJ_NS1D_6fusion15FusionCallbacksIS1H_NS1K_17LinearCombinationIaiaiLNS_15FloatRoundStyleE2EEESI_S1J_JEEENS4_5SM1004TMEM4LOAD26SM100_TMEM_LOAD_16dp32b32xENS4_13SM90_TMA_LOADENS11_INS12_ILi2ELi4ELi3EEES15_NSS_INS5_IJS16_SF_EEENS5_IJSF_SC_EEEEEEENS4_39AutoVectorizingCopyWithAssumedAlignmentILi128EEENS4_14SM90_TMA_STOREES1Z_S21_S21_EEEvvEEEEvNT_6ParamsE:
        .type           _ZN7cutlass13device_kernelINS_4gemm6kernel13GemmUniversalIN4cute5tupleIJiiiiEEENS1_10collective13CollectiveMmaINS1_35MainloopSm100TmaUmmaWarpSpecializedILi34ELi2ELi4ENS5_IJNS4_1CILi2EEESB_NSA_ILi1EEEEEEEENS5_IJNSA_ILi64EEENSA_ILi128EEENSA_ILi32EEEEEEaNS5_IJlSC_lEEEaSJ_NS4_8TiledMMAINS4_8MMA_AtomIJNS4_15SM100_MMA_S8_SSIaaiLi64ELi128ELNS4_4UMMA5MajorE0ELSO_0ELNSN_8SaturateE0EEEEEENS4_6LayoutINS5_IJSC_SC_SC_EEENS5_IJNSA_ILi0EEESU_SU_EEEEENS5_IJNS4_10UnderscoreESX_SX_EEEEENS4_23SM90_TMA_LOAD_MULTICASTENS4_14ComposedLayoutINS4_7SwizzleILi1ELi4ELi3EEENS4_18smem_ptr_flag_bitsILi8EEENSS_INS5_IJNSA_ILi8EEESH_EEENS5_IJSH_SC_EEEEEEEvNS4_8identityES10_S1A_vS1B_EENS_8epilogue10collective18CollectiveEpilogueINS1D_23Sm100TmaWarpSpecializedILi2ELi2ELi32ELb0ELb0EEEJSI_NS5_IJNSS_ISF_SC_EES1I_EEEaSJ_aSJ_NS1D_6fusion15FusionCallbacksIS1H_NS1K_17LinearCombinationIaiaiLNS_15FloatRoundStyleE2EEESI_S1J_JEEENS4_5SM1004TMEM4LOAD26SM100_TMEM_LOAD_16dp32b32xENS4_13SM90_TMA_LOADENS11_INS12_ILi2ELi4ELi3EEES15_NSS_INS5_IJS16_SF_EEENS5_IJSF_SC_EEEEEEENS4_39AutoVectorizingCopyWithAssumedAlignmentILi128EEENS4_14SM90_TMA_STOREES1Z_S21_S21_EEEvvEEEEvNT_6ParamsE,@function
        .size           _ZN7cutlass13device_kernelINS_4gemm6kernel13GemmUniversalIN4cute5tupleIJiiiiEEENS1_10collective13CollectiveMmaINS1_35MainloopSm100TmaUmmaWarpSpecializedILi34ELi2ELi4ENS5_IJNS4_1CILi2EEESB_NSA_ILi1EEEEEEEENS5_IJNSA_ILi64EEENSA_ILi128EEENSA_ILi32EEEEEEaNS5_IJlSC_lEEEaSJ_NS4_8TiledMMAINS4_8MMA_AtomIJNS4_15SM100_MMA_S8_SSIaaiLi64ELi128ELNS4_4UMMA5MajorE0ELSO_0ELNSN_8SaturateE0EEEEEENS4_6LayoutINS5_IJSC_SC_SC_EEENS5_IJNSA_ILi0EEESU_SU_EEEEENS5_IJNS4_10UnderscoreESX_SX_EEEEENS4_23SM90_TMA_LOAD_MULTICASTENS4_14ComposedLayoutINS4_7SwizzleILi1ELi4ELi3EEENS4_18smem_ptr_flag_bitsILi8EEENSS_INS5_IJNSA_ILi8EEESH_EEENS5_IJSH_SC_EEEEEEEvNS4_8identityES10_S1A_vS1B_EENS_8epilogue10collective18CollectiveEpilogueINS1D_23Sm100TmaWarpSpecializedILi2ELi2ELi32ELb0ELb0EEEJSI_NS5_IJNSS_ISF_SC_EES1I_EEEaSJ_aSJ_NS1D_6fusion15FusionCallbacksIS1H_NS1K_17LinearCombinationIaiaiLNS_15FloatRoundStyleE2EEESI_S1J_JEEENS4_5SM1004TMEM4LOAD26SM100_TMEM_LOAD_16dp32b32xENS4_13SM90_TMA_LOADENS11_INS12_ILi2ELi4ELi3EEES15_NSS_INS5_IJS16_SF_EEENS5_IJSF_SC_EEEEEEENS4_39AutoVectorizingCopyWithAssumedAlignmentILi128EEENS4_14SM90_TMA_STOREES1Z_S21_S21_EEEvvEEEEvNT_6ParamsE,(.L_x_240 - _ZN7cutlass13device_kernelINS_4gemm6kernel13GemmUniversalIN4cute5tupleIJiiiiEEENS1_10collective13CollectiveMmaINS1_35MainloopSm100TmaUmmaWarpSpecializedILi34ELi2ELi4ENS5_IJNS4_1CILi2EEESB_NSA_ILi1EEEEEEEENS5_IJNSA_ILi64EEENSA_ILi128EEENSA_ILi32EEEEEEaNS5_IJlSC_lEEEaSJ_NS4_8TiledMMAINS4_8MMA_AtomIJNS4_15SM100_MMA_S8_SSIaaiLi64ELi128ELNS4_4UMMA5MajorE0ELSO_0ELNSN_8SaturateE0EEEEEENS4_6LayoutINS5_IJSC_SC_SC_EEENS5_IJNSA_ILi0EEESU_SU_EEEEENS5_IJNS4_10UnderscoreESX_SX_EEEEENS4_23SM90_TMA_LOAD_MULTICASTENS4_14ComposedLayoutINS4_7SwizzleILi1ELi4ELi3EEENS4_18smem_ptr_flag_bitsILi8EEENSS_INS5_IJNSA_ILi8EEESH_EEENS5_IJSH_SC_EEEEEEEvNS4_8identityES10_S1A_vS1B_EENS_8epilogue10collective18CollectiveEpilogueINS1D_23Sm100TmaWarpSpecializedILi2ELi2ELi32ELb0ELb0EEEJSI_NS5_IJNSS_ISF_SC_EES1I_EEEaSJ_aSJ_NS1D_6fusion15FusionCallbacksIS1H_NS1K_17LinearCombinationIaiaiLNS_15FloatRoundStyleE2EEESI_S1J_JEEENS4_5SM1004TMEM4LOAD26SM100_TMEM_LOAD_16dp32b32xENS4_13SM90_TMA_LOADENS11_INS12_ILi2ELi4ELi3EEES15_NSS_INS5_IJS16_SF_EEENS5_IJSF_SC_EEEEEEENS4_39AutoVectorizingCopyWithAssumedAlignmentILi128EEENS4_14SM90_TMA_STOREES1Z_S21_S21_EEEvvEEEEvNT_6ParamsE)
        .other          _ZN7cutlass13device_kernelINS_4gemm6kernel13GemmUniversalIN4cute5tupleIJiiiiEEENS1_10collective13CollectiveMmaINS1_35MainloopSm100TmaUmmaWarpSpecializedILi34ELi2ELi4ENS5_IJNS4_1CILi2EEESB_NSA_ILi1EEEEEEEENS5_IJNSA_ILi64EEENSA_ILi128EEENSA_ILi32EEEEEEaNS5_IJlSC_lEEEaSJ_NS4_8TiledMMAINS4_8MMA_AtomIJNS4_15SM100_MMA_S8_SSIaaiLi64ELi128ELNS4_4UMMA5MajorE0ELSO_0ELNSN_8SaturateE0EEEEEENS4_6LayoutINS5_IJSC_SC_SC_EEENS5_IJNSA_ILi0EEESU_SU_EEEEENS5_IJNS4_10UnderscoreESX_SX_EEEEENS4_23SM90_TMA_LOAD_MULTICASTENS4_14ComposedLayoutINS4_7SwizzleILi1ELi4ELi3EEENS4_18smem_ptr_flag_bitsILi8EEENSS_INS5_IJNSA_ILi8EEESH_EEENS5_IJSH_SC_EEEEEEEvNS4_8identityES10_S1A_vS1B_EENS_8epilogue10collective18CollectiveEpilogueINS1D_23Sm100TmaWarpSpecializedILi2ELi2ELi32ELb0ELb0EEEJSI_NS5_IJNSS_ISF_SC_EES1I_EEEaSJ_aSJ_NS1D_6fusion15FusionCallbacksIS1H_NS1K_17LinearCombinationIaiaiLNS_15FloatRoundStyleE2EEESI_S1J_JEEENS4_5SM1004TMEM4LOAD26SM100_TMEM_LOAD_16dp32b32xENS4_13SM90_TMA_LOADENS11_INS12_ILi2ELi4ELi3EEES15_NSS_INS5_IJS16_SF_EEENS5_IJSF_SC_EEEEEEENS4_39AutoVectorizingCopyWithAssumedAlignmentILi128EEENS4_14SM90_TMA_STOREES1Z_S21_S21_EEEvvEEEEvNT_6ParamsE,@"STO_CUDA_ENTRY STV_DEFAULT"
_ZN7cutlass13device_kernelINS_4gemm6kernel13GemmUniversalIN4cute5tupleIJiiiiEEENS1_10collective13CollectiveMmaINS1_35MainloopSm100TmaUmmaWarpSpecializedILi34ELi2ELi4ENS5_IJNS4_1CILi2EEESB_NSA_ILi1EEEEEEEENS5_IJNSA_ILi64EEENSA_ILi128EEENSA_ILi32EEEEEEaNS5_IJlSC_lEEEaSJ_NS4_8TiledMMAINS4_8MMA_AtomIJNS4_15SM100_MMA_S8_SSIaaiLi64ELi128ELNS4_4UMMA5MajorE0ELSO_0ELNSN_8SaturateE0EEEEEENS4_6LayoutINS5_IJSC_SC_SC_EEENS5_IJNSA_ILi0EEESU_SU_EEEEENS5_IJNS4_10UnderscoreESX_SX_EEEEENS4_23SM90_TMA_LOAD_MULTICASTENS4_14ComposedLayoutINS4_7SwizzleILi1ELi4ELi3EEENS4_18smem_ptr_flag_bitsILi8EEENSS_INS5_IJNSA_ILi8EEESH_EEENS5_IJSH_SC_EEEEEEEvNS4_8identityES10_S1A_vS1B_EENS_8epilogue10collective18CollectiveEpilogueINS1D_23Sm100TmaWarpSpecializedILi2ELi2ELi32ELb0ELb0EEEJSI_NS5_IJNSS_ISF_SC_EES1I_EEEaSJ_aSJ_NS1D_6fusion15FusionCallbacksIS1H_NS1K_17LinearCombinationIaiaiLNS_15FloatRoundStyleE2EEESI_S1J_JEEENS4_5SM1004TMEM4LOAD26SM100_TMEM_LOAD_16dp32b32xENS4_13SM90_TMA_LOADENS11_INS12_ILi2ELi4ELi3EEES15_NSS_INS5_IJS16_SF_EEENS5_IJSF_SC_EEEEEEENS4_39AutoVectorizingCopyWithAssumedAlignmentILi128EEENS4_14SM90_TMA_STOREES1Z_S21_S21_EEEvvEEEEvNT_6ParamsE:
[----:B------:R-:W1:Y:S01]  /*0000*/  LDC R1, c[0x0][0x37c] ;  /* 0x0000df00ff017b82 */ /* 0x000e620000000800 */
[----:B------:R-:W2:Y:S01]  /*0010*/  S2R R84, SR_TID.X ;  /* 0x0000000000547919 */ /* 0x000ea20000002100 */
[----:B------:R-:W3:Y:S01]  /*0020*/  LDCU.64 UR8, c[0x0][0x890] ;  /* 0x00011200ff0877ac */ /* 0x000ee20008000a00 */
[----:B------:R-:W-:Y:S02]  /*0030*/  PRMT R74, RZ, 0x7610, R74 ;  /* 0x00007610ff4a7816 */ /* 0x000fe4000000004a */
[----:B------:R-:W-:Y:S01]  /*0040*/  ELECT P3, URZ, PT ;  /* 0x0000000000ff782f */ /* 0x000fe20003860000 */
[----:B---3--:R-:W-:-:S04]  /*0050*/  UISETP.NE.U32.AND UP0, UPT, UR8, URZ, UPT ;  /* 0x000000ff0800728c */ /* 0x008fc8000bf05070 */
[----:B------:R-:W-:Y:S01]  /*0060*/  UISETP.NE.AND.EX UP0, UPT, UR9, URZ, UPT, UP0 ;  /* 0x000000ff0900728c */ /* 0x000fe2000bf05300 */
[----:B--2---:R-:W-:-:S05]  /*0070*/  SHF.R.U32.HI R75, RZ, 0x5, R84 ;  /* 0x00000005ff4b7819 */ /* 0x004fca0000011654 */
[----:B------:R-:W2:Y:S02]  /*0080*/  SHFL.IDX PT, R0, R75, RZ, 0x1f ;  /* 0x00001fff4b007589 */ /* 0x000ea400000e0000 */
[----:B--2---:R-:W-:Y:S01]  /*0090*/  R2UR UR17, R0 ;  /* 0x00000000001172ca */ /* 0x004fe200000e0000 */
[----:B-1----:R-:W-:-:S14]  /*00a0*/  BRA.U UP0, `(.L_x_0) ;  /* 0x0000000100307547 */ /* 0x002fdc000b800000 */
[----:B------:R-:W1:Y:S02]  /*00b0*/  LDCU.64 UR4, c[0x0][0x888] ;  /* 0x00011100ff0477ac */ /* 0x000e640008000a00 */
[----:B-1----:R-:W-:-:S04]  /*00c0*/  UISETP.NE.U32.AND UP0, UPT, UR4, URZ, UPT ;  /* 0x000000ff0400728c */ /* 0x002fc8000bf05070 */
[----:B------:R-:W-:-:S09]  /*00d0*/  UISETP.NE.AND.EX UP0, UPT, UR5, URZ, UPT, UP0 ;  /* 0x000000ff0500728c */ /* 0x000fd2000bf05300 */
[----:B------:R-:W-:Y:S05]  /*00e0*/  BRA.U !UP0, `(.L_x_1) ;  /* 0x0000000108147547 */ /* 0x000fea000b800000 */
[----:B------:R-:W1:Y:S01]  /*00f0*/  LDC.64 R40, c[0x0][0x888] ;  /* 0x00022200ff287b82 */ /* 0x000e620000000a00 */
[----:B------:R-:W1:Y:S02]  /*0100*/  LDCU.64 UR4, c[0x0][0x358] ;  /* 0x00006b00ff0477ac */ /* 0x000e640008000a00 */
[----:B-1----:R1:W5:Y:S01]  /*0110*/  LDG.E R40, desc[UR4][R40.64] ;  /* 0x0000000428287981 */ /* 0x002362000c1e1900 */
[----:B------:R-:W-:Y:S01]  /*0120*/  HFMA2 R74, -RZ, RZ, 0, 5.9604644775390625e-08 ;  /* 0x00000001ff4a7431 */ /* 0x000fe200000001ff */
[----:B------:R-:W-:Y:S05]  /*0130*/  BRA `(.L_x_0) ;  /* 0x00000000000c7947 */ /* 0x000fea0003800000 */
.L_x_1:
[----:B------:R-:W1:Y:S01]  /*0140*/  LDCU UR4, c[0x0][0x880] ;  /* 0x00011000ff0477ac */ /* 0x000e620008000800 */
[----:B------:R-:W-:Y:S01]  /*0150*/  HFMA2 R74, -RZ, RZ, 0, 5.9604644775390625e-08 ;  /* 0x00000001ff4a7431 */ /* 0x000fe200000001ff */
[----:B-1----:R-:W-:-:S07]  /*0160*/  MOV R40, UR4 ;  /* 0x0000000400287c02 */ /* 0x002fce0008000f00 */
.L_x_0:
[----:B------:R-:W2:Y:S02]  /*0170*/  LDCU.64 UR4, c[0x0][0x8b0] ;  /* 0x00011600ff0477ac */ /* 0x000ea40008000a00 */
[----:B--2---:R-:W-:-:S04]  /*0180*/  UISETP.NE.U32.AND UP0, UPT, UR4, URZ, UPT ;  /* 0x000000ff0400728c */ /* 0x004fc8000bf05070 */
[----:B------:R-:W-:-:S09]  /*0190*/  UISETP.NE.AND.EX UP0, UPT, UR5, URZ, UPT, UP0 ;  /* 0x000000ff0500728c */ /* 0x000fd2000bf05300 */
[----:B------:R-:W-:Y:S05]  /*01a0*/  BRA.U UP0, `(.L_x_2) ;  /* 0x0000000100287547 */ /* 0x000fea000b800000 */
[----:B------:R-:W2:Y:S02]  /*01b0*/  LDCU.64 UR4, c[0x0][0x8a8] ;  /* 0x00011500ff0477ac */ /* 0x000ea40008000a00 */
[----:B--2---:R-:W-:-:S04]  /*01c0*/  UISETP.NE.U32.AND UP0, UPT, UR4, URZ, UPT ;  /* 0x000000ff0400728c */ /* 0x004fc8000bf05070 */
[----:B------:R-:W-:-:S09]  /*01d0*/  UISETP.NE.AND.EX UP0, UPT, UR5, URZ, UPT, UP0 ;  /* 0x000000ff0500728c */ /* 0x000fd2000bf05300 */
[----:B------:R-:W-:Y:S05]  /*01e0*/  BRA.U !UP0, `(.L_x_3) ;  /* 0x0000000108107547 */ /* 0x000fea000b800000 */
[----:B------:R-:W2:Y:S01]  /*01f0*/  LDC.64 R38, c[0x0][0x8a8] ;  /* 0x00022a00ff267b82 */ /* 0x000ea20000000a00 */
[----:B------:R-:W2:Y:S02]  /*0200*/  LDCU.64 UR4, c[0x0][0x358] ;  /* 0x00006b00ff0477ac */ /* 0x000ea40008000a00 */
[----:B--2---:R2:W5:Y:S01]  /*0210*/  LDG.E R38, desc[UR4][R38.64] ;  /* 0x0000000426267981 */ /* 0x004562000c1e1900 */
[----:B------:R-:W-:Y:S05]  /*0220*/  BRA `(.L_x_2) ;  /* 0x0000000000087947 */ /* 0x000fea0003800000 */
.L_x_3:
[----:B------:R-:W2:Y:S02]  /*0230*/  LDCU UR4, c[0x0][0x8a0] ;  /* 0x00011400ff0477ac */ /* 0x000ea40008000800 */
[----:B--2---:R-:W-:Y:S02]  /*0240*/  MOV R38, UR4 ;  /* 0x0000000400267c02 */ /* 0x004fe40008000f00 */
.L_x_2:
[----:B------:R-:W-:Y:S01]  /*0250*/  IMAD.U32 R0, RZ, RZ, UR17 ;  /* 0x00000011ff007e24 */ /* 0x000fe2000f8e00ff */
[----:B------:R-:W-:Y:S04]  /*0260*/  BSSY.RECONVERGENT B0, `(.L_x_4) ;  /* 0x000000c000007945 */ /* 0x000fe80003800200 */
[C---:B------:R-:W-:Y:S02]  /*0270*/  ISETP.NE.OR P1, PT, R0.reuse, 0x1, !P3 ;  /* 0x000000010000780c */ /* 0x040fe40005f25670 */
[----:B------:R-:W-:-:S11]  /*0280*/  ISETP.NE.OR P0, PT, R0, 0x3, !P3 ;  /* 0x000000030000780c */ /* 0x000fd60005f05670 */
[----:B------:R-:W-:Y:S05]  /*0290*/  @P1 BRA `(.L_x_5) ;  /* 0x0000000000201947 */ /* 0x000fea0003800000 */
[----:B------:R-:W3:Y:S02]  /*02a0*/  LDCU.64 UR4, c[0x0][0x348] ;  /* 0x00006900ff0477ac */ /* 0x000ee40008000a00 */
[----:B---3--:R-:W-:Y:S02]  /*02b0*/  UIADD3 UR6, UP1, UPT, UR4, 0x80, URZ ;  /* 0x0000008004067890 */ /* 0x008fe4000ff3e0ff */
[----:B------:R-:W-:Y:S02]  /*02c0*/  UIADD3 UR4, UP0, UPT, UR4, 0x180, URZ ;  /* 0x0000018004047890 */ /* 0x000fe4000ff1e0ff */
[----:B------:R-:W-:Y:S02]  /*02d0*/  UIADD3.X UR7, UPT, UPT, URZ, UR5, URZ, UP1, !UPT ;  /* 0x00000005ff077290 */ /* 0x000fe40008ffe4ff */
[----:B------:R-:W-:-:S07]  /*02e0*/  UIADD3.X UR5, UPT, UPT, URZ, UR5, URZ, UP0, !UPT ;  /* 0x00000005ff057290 */ /* 0x000fce00087fe4ff */
[----:B------:R3:W-:Y:S02]  /*02f0*/  UTMACCTL.PF [UR6] ;  /* 0x00000000060079b9 */ /* 0x0007e40008040000 */
[----:B------:R3:W-:Y:S02]  /*0300*/  UTMACCTL.PF [UR4] ;  /* 0x00000000040079b9 */ /* 0x0007e40008040000 */
[----:B---3--:R-:W-:Y:S01]  /*0310*/  NOP ;  /* 0x0000000000007918 */ /* 0x008fe20000000000 */
.L_x_5:
[----:B------:R-:W-:Y:S05]  /*0320*/  BSYNC.RECONVERGENT B0 ;  /* 0x0000000000007941 */ /* 0x000fea0003800200 */
.L_x_4:
[----:B------:R-:W-:Y:S04]  /*0330*/  BSSY.RECONVERGENT B0, `(.L_x_6) ;  /* 0x000000a000007945 */ /* 0x000fe80003800200 */
        /* <DEDUP_REMOVED lines=9> */
.L_x_7:
[----:B------:R-:W-:Y:S05]  /*03d0*/  BSYNC.RECONVERGENT B0 ;  /* 0x0000000000007941 */ /* 0x000fea0003800200 */
.L_x_6:
[----:B------:R-:W3:Y:S01]  /*03e0*/  LDCU.64 UR4, c[0x0][0x888] ;  /* 0x00011100ff0477ac */ /* 0x000ee20008000a00 */
[----:B------:R-:W-:Y:S02]  /*03f0*/  UISETP.EQ.U32.AND UP1, UPT, UR8, URZ, UPT ;  /* 0x000000ff0800728c */ /* 0x000fe4000bf22070 */
[----:B------:R-:W-:Y:S02]  /*0400*/  UPLOP3.LUT UP3, UPT, UPT, UPT, UPT, 0x80, 0x8 ;  /* 0x000000000008789c */ /* 0x000fe40003f6f070 */
[----:B---3--:R-:W-:-:S04]  /*0410*/  UISETP.NE.U32.AND UP0, UPT, UR4, URZ, UPT ;  /* 0x000000ff0400728c */ /* 0x008fc8000bf05070 */
[----:B------:R-:W-:-:S04]  /*0420*/  UISETP.NE.AND.EX UP0, UPT, UR5, URZ, UPT, UP0 ;  /* 0x000000ff0500728c */ /* 0x000fc8000bf05300 */
[----:B------:R-:W-:-:S04]  /*0430*/  UISETP.EQ.OR.EX UP2, UPT, UR9, URZ, !UP0, UP1 ;  /* 0x000000ff0900728c */ /* 0x000fc8000c742710 */
[----:B------:R-:W-:-:S06]  /*0440*/  UP2UR UR4, UPR, URZ, 0x4 ;  /* 0x00000004ff047883 */ /* 0x000fcc0008000000 */
[----:B------:R-:W-:Y:S01]  /*0450*/  MOV R77, UR4 ;  /* 0x00000004004d7c02 */ /* 0x000fe20008000f00 */
[----:B------:R-:W-:Y:S06]  /*0460*/  BRA.U !UP2, `(.L_x_8) ;  /* 0x000000010a207547 */ /* 0x000fec000b800000 */
[----:B-----5:R-:W-:Y:S01]  /*0470*/  R2UR UR5, R40 ;  /* 0x00000000280572ca */ /* 0x020fe200000e0000 */
[----:B------:R-:W-:Y:S02]  /*0480*/  UISETP.NE.U32.AND UP1, UPT, UR8, URZ, UPT ;  /* 0x000000ff0800728c */ /* 0x000fe4000bf25070 */
[----:B------:R-:W-:Y:S02]  /*0490*/  USEL UR4, URZ, 0xffffffff, UP0 ;  /* 0xffffffffff047887 */ /* 0x000fe40008000000 */
[----:B------:R-:W-:-:S08]  /*04a0*/  UISETP.NE.AND.EX UP1, UPT, UR9, URZ, UPT, UP1 ;  /* 0x000000ff0900728c */ /* 0x000fd0000bf25310 */
[----:B------:R-:W-:-:S04]  /*04b0*/  UISETP.NE.AND UP0, UPT, UR5, URZ, UPT ;  /* 0x000000ff0500728c */ /* 0x000fc8000bf05270 */
[----:B------:R-:W-:-:S04]  /*04c0*/  @!UP1 USEL UR4, URZ, 0xffffffff, UP0 ;  /* 0xffffffffff049887 */ /* 0x000fc80008000000 */
[----:B------:R-:W-:-:S04]  /*04d0*/  ULOP3.LUT UR4, UR4, 0x1, URZ, 0xc0, !UPT ;  /* 0x0000000104047892 */ /* 0x000fc8000f8ec0ff */
[----:B------:R-:W-:-:S11]  /*04e0*/  UISETP.NE.U32.AND UP3, UPT, UR4, 0x1, UPT ;  /* 0x000000010400788c */ /* 0x000fd6000bf65070 */
.L_x_8:
[----:B------:R-:W3:Y:S01]  /*04f0*/  SHFL.IDX PT, R2, R75, RZ, 0x1f ;  /* 0x00001fff4b027589 */ /* 0x000ee200000e0000 */
[----:B------:R-:W-:-:S04]  /*0500*/  UISETP.NE.AND UP0, UPT, UR17, 0x2, UPT ;  /* 0x000000021100788c */ /* 0x000fc8000bf05270 */
[----:B------:R-:W-:Y:S01]  /*0510*/  USEL UR37, URZ, 0x1, UP0 ;  /* 0x00000001ff257887 */ /* 0x000fe20008000000 */
[----:B---3--:R-:W-:-:S13]  /*0520*/  ISETP.NE.AND P0, PT, R2, RZ, PT ;  /* 0x000000ff0200720c */ /* 0x008fda0003f05270 */
[----:B------:R-:W-:Y:S05]  /*0530*/  @P0 BRA `(.L_x_9) ;  /* 0x0000000400540947 */ /* 0x000fea0003800000 */
[----:B------:R-:W-:Y:S01]  /*0540*/  ELECT P0, URZ, PT ;  /* 0x0000000000ff782f */ /* 0x000fe20003800000 */
[----:B------:R-:W-:-:S12]  /*0550*/  BSSY.RECONVERGENT B0, `(.L_x_9) ;  /* 0x0000053000007945 */ /* 0x000fd80003800200 */
[----:B------:R-:W-:Y:S05]  /*0560*/  @!P0 BRA `(.L_x_10) ;  /* 0x0000000400448947 */ /* 0x000fea0003800000 */
[----:B------:R-:W3:Y:S01]  /*0570*/  S2UR UR4, SR_CgaCtaId ;  /* 0x00000000000479c3 */ /* 0x000ee20000008800 */
[----:B------:R-:W-:Y:S01]  /*0580*/  UMOV UR5, 0x400 ;  /* 0x0000040000057882 */ /* 0x000fe20000000000 */
[----:B------:R-:W-:Y:S01]  /*0590*/  UMOV UR8, 0x1 ;  /* 0x0000000100087882 */ /* 0x000fe20000000000 */
[----:B------:R-:W-:Y:S01]  /*05a0*/  UMOV UR6, 0x3 ;  /* 0x0000000300067882 */ /* 0x000fe20000000000 */
[----:B------:R-:W-:-:S04]  /*05b0*/  UIADD3 UR8, UPT, UPT, -UR8, 0x100000, URZ ;  /* 0x0010000008087890 */ /* 0x000fc8000fffe1ff */
[----:B------:R-:W-:Y:S02]  /*05c0*/  USHF.L.U32 UR9, UR8, 0xb, URZ ;  /* 0x0000000b08097899 */ /* 0x000fe400080006ff */
[----:B------:R-:W-:Y:S02]  /*05d0*/  USHF.L.U32 UR8, UR8, 0x1, URZ ;  /* 0x0000000108087899 */ /* 0x000fe400080006ff */
[----:B------:R-:W-:-:S04]  /*05e0*/  UIADD3 UR6, UPT, UPT, -UR6, 0x100000, URZ ;  /* 0x0010000006067890 */ /* 0x000fc8000fffe1ff */
[----:B------:R-:W-:Y:S02]  /*05f0*/  USHF.L.U32 UR7, UR6, 0xb, URZ ;  /* 0x0000000b06077899 */ /* 0x000fe400080006ff */
[----:B------:R-:W-:Y:S02]  /*0600*/  USHF.L.U32 UR6, UR6, 0x1, URZ ;  /* 0x0000000106067899 */ /* 0x000fe400080006ff */
[----:B---3--:R-:W-:Y:S01]  /*0610*/  ULEA UR4, UR4, UR5, 0x18 ;  /* 0x0000000504047291 */ /* 0x008fe2000f8ec0ff */
[----:B------:R-:W3:Y:S11]  /*0620*/  FENCE.VIEW.ASYNC.S ;  /* 0x00000000000073c6 */ /* 0x000ef60000000000 */
[----:B---3--:R3:W4:Y:S01]  /*0630*/  SYNCS.EXCH.64 URZ, [UR4], UR8 ;  /* 0x0000000804ff75b2 */ /* 0x0087220008000100 */
[----:B------:R3:W1:Y:S01]  /*0640*/  SYNCS.EXCH.64 URZ, [UR4+0x110], UR6 ;  /* 0x0001100604ff75b2 */ /* 0x0006620008000100 */
        /* <DEDUP_REMOVED lines=65> */
[----:B------:R3:W1:Y:S02]  /*0a60*/  SYNCS.EXCH.64 URZ, [UR4+0x218], UR6 ;  /* 0x0002180604ff75b2 */ /* 0x0006640008000100 */
[----:B---34-:R-:W-:Y:S01]  /*0a70*/  NOP ;  /* 0x0000000000007918 */ /* 0x018fe20000000000 */
.L_x_10:
[----:B------:R-:W-:Y:S05]  /*0a80*/  BSYNC.RECONVERGENT B0 ;  /* 0x0000000000007941 */ /* 0x000fea0003800200 */
.L_x_9:
[----:B------:R-:W3:Y:S01]  /*0a90*/  SHFL.IDX PT, R2, R75, RZ, 0x1f ;  /* 0x00001fff4b027589 */ /* 0x000ee200000e0000 */
[----:B------:R-:W-:Y:S01]  /*0aa0*/  NOP ;  /* 0x0000000000007918 */ /* 0x000fe20000000000 */
[----:B---3--:R-:W-:-:S13]  /*0ab0*/  ISETP.NE.AND P0, PT, R2, 0x1, PT ;  /* 0x000000010200780c */ /* 0x008fda0003f05270 */
[----:B------:R-:W-:Y:S05]  /*0ac0*/  @P0 BRA `(.L_x_11) ;  /* 0x0000000000480947 */ /* 0x000fea0003800000 */
        /* <DEDUP_REMOVED lines=9> */
[----:B------:R-:W-:Y:S01]  /*0b60*/  USHF.L.U32 UR6, UR6, 0x1, URZ ;  /* 0x0000000106067899 */ /* 0x000fe200080006ff */
[----:B------:R-:W-:Y:S01]  /*0b70*/  ELECT P0, URZ, PT ;  /* 0x0000000000ff782f */ /* 0x000fe20003800000 */
[----:B---3--:R-:W-:Y:S01]  /*0b80*/  ULEA UR4, UR4, UR5, 0x18 ;  /* 0x0000000504047291 */ /* 0x008fe2000f8ec0ff */
[----:B------:R-:W3:Y:S11]  /*0b90*/  FENCE.VIEW.ASYNC.S ;  /* 0x00000000000073c6 */ /* 0x000ef60000000000 */
[----:B---3--:R3:W4:Y:S01]  /*0ba0*/  SYNCS.EXCH.64 URZ, [UR4+0x220], UR8 ;  /* 0x0002200804ff75b2 */ /* 0x0087220008000100 */
[----:B------:R3:W1:Y:S01]  /*0bb0*/  SYNCS.EXCH.64 URZ, [UR4+0x230], UR6 ;  /* 0x0002300604ff75b2 */ /* 0x0006620008000100 */
[----:B------:R3:W1:Y:S01]  /*0bc0*/  SYNCS.EXCH.64 URZ, [UR4+0x228], UR8 ;  /* 0x0002280804ff75b2 */ /* 0x0006620008000100 */
[----:B------:R3:W1:Y:S01]  /*0bd0*/  SYNCS.EXCH.64 URZ, [UR4+0x238], UR6 ;  /* 0x0002380604ff75b2 */ /* 0x0006620008000100 */
[----:B------:R-:W-:Y:S01]  /*0be0*/  NOP ;  /* 0x0000000000007918 */ /* 0x000fe20000000000 */
.L_x_11:
[----:B------:R-:W2:Y:S01]  /*0bf0*/  SHFL.IDX PT, R2, R75, RZ, 0x1f ;  /* 0x00001fff4b027589 */ /* 0x000ea200000e0000 */
[----:B------:R-:W-:Y:S01]  /*0c00*/  NOP ;  /* 0x0000000000007918 */ /* 0x000fe20000000000 */
[----:B--2---:R-:W-:-:S13]  /*0c10*/  ISETP.NE.AND P0, PT, R2, 0x3, PT ;  /* 0x000000030200780c */ /* 0x004fda0003f05270 */
[----:B------:R-:W-:Y:S05]  /*0c20*/  @P0 BRA `(.L_x_12) ;  /* 0x0000000000300947 */ /* 0x000fea0003800000 */
[----:B---3--:R-:W2:Y:S01]  /*0c30*/  S2UR UR6, SR_CgaCtaId ;  /* 0x00000000000679c3 */ /* 0x008ea20000008800 */
[----:B------:R-:W-:Y:S01]  /*0c40*/  UMOV UR4, 0x400 ;  /* 0x0000040000047882 */ /* 0x000fe20000000000 */
[----:B------:R-:W-:Y:S01]  /*0c50*/  UMOV UR5, 0x20 ;  /* 0x0000002000057882 */ /* 0x000fe20000000000 */
[----:B------:R-:W-:Y:S01]  /*0c60*/  ELECT P0, URZ, PT ;  /* 0x0000000000ff782f */ /* 0x000fe20003800000 */
[----:B--2---:R-:W-:Y:S02]  /*0c70*/  ULEA UR6, UR6, UR4, 0x18 ;  /* 0x0000000406067291 */ /* 0x004fe4000f8ec0ff */
[----:B------:R-:W-:-:S04]  /*0c80*/  UIADD3 UR4, UPT, UPT, -UR5, 0x100000, URZ ;  /* 0x0010000005047890 */ /* 0x000fc8000fffe1ff */
[----:B------:R-:W-:Y:S02]  /*0c90*/  USHF.L.U32 UR5, UR4, 0xb, URZ ;  /* 0x0000000b04057899 */ /* 0x000fe400080006ff */
[----:B------:R-:W-:Y:S01]  /*0ca0*/  USHF.L.U32 UR4, UR4, 0x1, URZ ;  /* 0x0000000104047899 */ /* 0x000fe200080006ff */
[----:B------:R-:W2:Y:S11]  /*0cb0*/  FENCE.VIEW.ASYNC.S ;  /* 0x00000000000073c6 */ /* 0x000eb60000000000 */
[----:B--2---:R2:W3:Y:S01]  /*0cc0*/  SYNCS.EXCH.64 URZ, [UR6+0x240], UR4 ;  /* 0x0002400406ff75b2 */ /* 0x0044e20008000100 */
[----:B------:R2:W1:Y:S01]  /*0cd0*/  SYNCS.EXCH.64 URZ, [UR6+0x248], UR4 ;  /* 0x0002480406ff75b2 */ /* 0x0004620008000100 */
[----:B------:R-:W-:Y:S01]  /*0ce0*/  NOP ;  /* 0x0000000000007918 */ /* 0x000fe20000000000 */
.L_x_12:
[----:B------:R-:W4:Y:S01]  /*0cf0*/  SHFL.IDX PT, R2, R75, RZ, 0x1f ;  /* 0x00001fff4b027589 */ /* 0x000f2200000e0000 */
[----:B------:R-:W-:Y:S01]  /*0d00*/  NOP ;  /* 0x0000000000007918 */ /* 0x000fe20000000000 */
[----:B----4-:R-:W-:-:S13]  /*0d10*/  ISETP.NE.AND P0, PT, R2, 0x4, PT ;  /* 0x000000040200780c */ /* 0x010fda0003f05270 */
[----:B------:R-:W-:Y:S05]  /*0d20*/  @P0 BRA `(.L_x_13) ;  /* 0x00000000004c0947 */ /* 0x000fea0003800000 */
[----:B--23--:R-:W2:Y:S01]  /*0d30*/  S2UR UR6, SR_CgaCtaId ;  /* 0x00000000000679c3 */ /* 0x00cea20000008800 */
[----:B------:R-:W-:Y:S01]  /*0d40*/  UMOV UR4, 0x3a0 ;  /* 0x000003a000047882 */ /* 0x000fe20000000000 */
[----:B------:R-:W-:Y:S01]  /*0d50*/  UMOV UR5, 0x400 ;  /* 0x0000040000057882 */ /* 0x000fe20000000000 */
[----:B------:R-:W-:Y:S01]  /*0d60*/  USEL UR4, UR4, 0x320, UP3 ;  /* 0x0000032004047887 */ /* 0x000fe20009800000 */
[----:B------:R-:W-:Y:S01]  /*0d70*/  UMOV UR8, 0x1 ;  /* 0x0000000100087882 */ /* 0x000fe20000000000 */
[----:B------:R-:W-:Y:S01]  /*0d80*/  ELECT P0, URZ, PT ;  /* 0x0000000000ff782f */ /* 0x000fe20003800000 */
[----:B------:R-:W-:-:S04]  /*0d90*/  UIADD3 UR8, UPT, UPT, -UR8, 0x100000, URZ ;  /* 0x0010000008087890 */ /* 0x000fc8000fffe1ff */
[----:B------:R-:W-:Y:S02]  /*0da0*/  USHF.L.U32 UR9, UR8, 0xb, URZ ;  /* 0x0000000b08097899 */ /* 0x000fe400080006ff */
[----:B------:R-:W-:Y:S02]  /*0db0*/  USHF.L.U32 UR8, UR8, 0x1, URZ ;  /* 0x0000000108087899 */ /* 0x000fe400080006ff */
[----:B--2---:R-:W-:Y:S02]  /*0dc0*/  ULEA UR6, UR6, UR5, 0x18 ;  /* 0x0000000506067291 */ /* 0x004fe4000f8ec0ff */
[----:B------:R-:W-:-:S04]  /*0dd0*/  UIADD3 UR4, UPT, UPT, -UR4, 0x100000, URZ ;  /* 0x0010000004047890 */ /* 0x000fc8000fffe1ff */
[----:B------:R-:W-:Y:S02]  /*0de0*/  USHF.L.U32 UR5, UR4, 0xb, URZ ;  /* 0x0000000b04057899 */ /* 0x000fe400080006ff */
[----:B------:R-:W-:Y:S01]  /*0df0*/  USHF.L.U32 UR4, UR4, 0x1, URZ ;  /* 0x0000000104047899 */ /* 0x000fe200080006ff */
[----:B------:R-:W2:Y:S03]  /*0e00*/  FENCE.VIEW.ASYNC.S ;  /* 0x00000000000073c6 */ /* 0x000ea60000000000 */
[----:B--2---:R4:W2:Y:S08]  /*0e10*/  SYNCS.EXCH.64 URZ, [UR6+0x250], UR8 ;  /* 0x0002500806ff75b2 */ /* 0x0048b00008000100 */
[----:B------:R4:W3:Y:S01]  /*0e20*/  SYNCS.EXCH.64 URZ, [UR6+0x260], UR4 ;  /* 0x0002600406ff75b2 */ /* 0x0008e20008000100 */
[----:B------:R4:W1:Y:S01]  /*0e30*/  SYNCS.EXCH.64 URZ, [UR6+0x258], UR8 ;  /* 0x0002580806ff75b2 */ /* 0x0008620008000100 */
[----:B------:R4:W1:Y:S02]  /*0e40*/  SYNCS.EXCH.64 URZ, [UR6+0x268], UR4 ;  /* 0x0002680406ff75b2 */ /* 0x0008640008000100 */
[----:B----4-:R-:W-:Y:S01]  /*0e50*/  NOP ;  /* 0x0000000000007918 */ /* 0x010fe20000000000 */
.L_x_13:
[----:B------:R-:W4:Y:S01]  /*0e60*/  SHFL.IDX PT, R2, R75, RZ, 0x1f ;  /* 0x00001fff4b027589 */ /* 0x000f2200000e0000 */
[----:B------:R-:W-:Y:S01]  /*0e70*/  NOP ;  /* 0x0000000000007918 */ /* 0x000fe20000000000 */
[----:B----4-:R-:W-:-:S13]  /*0e80*/  ISETP.NE.AND P0, PT, R2, 0x5, PT ;  /* 0x000000050200780c */ /* 0x010fda0003f05270 */
[----:B------:R-:W-:Y:S05]  /*0e90*/  @P0 BRA `(.L_x_14) ;  /* 0x0000000000580947 */ /* 0x000fea0003800000 */
[----:B--23--:R-:W2:Y:S01]  /*0ea0*/  S2UR UR4, SR_CgaCtaId ;  /* 0x00000000000479c3 */ /* 0x00cea20000008800 */
        /* <DEDUP_REMOVED lines=10> */
[----:B--2---:R-:W-:Y:S01]  /*0f50*/  ULEA UR4, UR4, UR5, 0x18 ;  /* 0x0000000504047291 */ /* 0x004fe2000f8ec0ff */
[----:B------:R-:W2:Y:S11]  /*0f60*/  FENCE.VIEW.ASYNC.S ;  /* 0x00000000000073c6 */ /* 0x000eb60000000000 */
[----:B--2---:R4:W2:Y:S01]  /*0f70*/  SYNCS.EXCH.64 URZ, [UR4+0x270], UR8 ;  /* 0x0002700804ff75b2 */ /* 0x0048a20008000100 */
[----:B------:R4:W3:Y:S01]  /*0f80*/  SYNCS.EXCH.64 URZ, [UR4+0x290], UR6 ;  /* 0x0002900604ff75b2 */ /* 0x0008e20008000100 */
[----:B------:R4:W1:Y:S01]  /*0f90*/  SYNCS.EXCH.64 URZ, [UR4+0x278], UR8 ;  /* 0x0002780804ff75b2 */ /* 0x0008620008000100 */
[----:B------:R4:W1:Y:S01]  /*0fa0*/  SYNCS.EXCH.64 URZ, [UR4+0x298], UR6 ;  /* 0x0002980604ff75b2 */ /* 0x0008620008000100 */
[----:B------:R4:W1:Y:S01]  /*0fb0*/  SYNCS.EXCH.64 URZ, [UR4+0x280], UR8 ;  /* 0x0002800804ff75b2 */ /* 0x0008620008000100 */
[----:B------:R4:W1:Y:S01]  /*0fc0*/  SYNCS.EXCH.64 URZ, [UR4+0x2a0], UR6 ;  /* 0x0002a00604ff75b2 */ /* 0x0008620008000100 */
[----:B------:R4:W1:Y:S01]  /*0fd0*/  SYNCS.EXCH.64 URZ, [UR4+0x288], UR8 ;  /* 0x0002880804ff75b2 */ /* 0x0008620008000100 */
[----:B------:R4:W1:Y:S02]  /*0fe0*/  SYNCS.EXCH.64 URZ, [UR4+0x2a8], UR6 ;  /* 0x0002a80604ff75b2 */ /* 0x0008640008000100 */
[----:B----4-:R-:W-:Y:S01]  /*0ff0*/  NOP ;  /* 0x0000000000007918 */ /* 0x010fe20000000000 */
.L_x_14:
[----:B------:R-:W4:Y:S01]  /*1000*/  SHFL.IDX PT, R2, R75, RZ, 0x1f ;  /* 0x00001fff4b027589 */ /* 0x000f2200000e0000 */
[----:B------:R-:W1:Y:S01]  /*1010*/  S2UR UR45, SR_CgaCtaId ;  /* 0x00000000002d79c3 */ /* 0x000e620000008800 */
[----:B------:R-:W-:Y:S01]  /*1020*/  NOP ;  /* 0x0000000000007918 */ /* 0x000fe20000000000 */
[----:B----4-:R-:W-:-:S13]  /*1030*/  ISETP.NE.AND P0, PT, R2, 0x3, PT ;  /* 0x000000030200780c */ /* 0x010fda0003f05270 */
[----:B-1----:R-:W-:Y:S05]  /*1040*/  @P0 BRA `(.L_x_15) ;  /* 0x0000000000340947 */ /* 0x002fea0003800000 */
[----:B--23--:R-:W-:Y:S01]  /*1050*/  UMOV UR4, 0x400 ;  /* 0x0000040000047882 */ /* 0x00cfe20000000000 */
[----:B------:R-:W-:Y:S01]  /*1060*/  UMOV UR6, 0x20 ;  /* 0x0000002000067882 */ /* 0x000fe20000000000 */
[----:B------:R-:W-:Y:S02]  /*1070*/  ULEA UR4, UR45, UR4, 0x18 ;  /* 0x000000042d047291 */ /* 0x000fe4000f8ec0ff */
[----:B------:R-:W-:-:S04]  /*1080*/  UIADD3 UR6, UPT, UPT, -UR6, 0x100000, URZ ;  /* 0x0010000006067890 */ /* 0x000fc8000fffe1ff */
[----:B------:R-:W-:Y:S02]  /*1090*/  USHF.L.U32 UR7, UR6, 0xb, URZ ;  /* 0x0000000b06077899 */ /* 0x000fe400080006ff */
[----:B------:R-:W-:Y:S01]  /*10a0*/  USHF.L.U32 UR6, UR6, 0x1, URZ ;  /* 0x0000000106067899 */ /* 0x000fe200080006ff */
[----:B------:R-:W-:Y:S01]  /*10b0*/  ELECT P0, URZ, PT ;  /* 0x0000000000ff782f */ /* 0x000fe20003800000 */
[----:B------:R-:W1:Y:S10]  /*10c0*/  FENCE.VIEW.ASYNC.S ;  /* 0x00000000000073c6 */ /* 0x000e740000000000 */
[----:B-1----:R1:W4:Y:S01]  /*10d0*/  SYNCS.EXCH.64 URZ, [UR4+0x2b0], UR6 ;  /* 0x0002b00604ff75b2 */ /* 0x0023220008000100 */
[----:B------:R1:W2:Y:S01]  /*10e0*/  SYNCS.EXCH.64 URZ, [UR4+0x2c0], UR6 ;  /* 0x0002c00604ff75b2 */ /* 0x0002a20008000100 */
[----:B------:R1:W3:Y:S01]  /*10f0*/  SYNCS.EXCH.64 URZ, [UR4+0x2b8], UR6 ;  /* 0x0002b80604ff75b2 */ /* 0x0002e20008000100 */
[----:B------:R1:W1:Y:S01]  /*1100*/  SYNCS.EXCH.64 URZ, [UR4+0x2c8], UR6 ;  /* 0x0002c80604ff75b2 */ /* 0x0002620008000100 */
[----:B------:R-:W-:Y:S01]  /*1110*/  NOP ;  /* 0x0000000000007918 */ /* 0x000fe20000000000 */
.L_x_15:
[----:B-123--:R-:W1:Y:S01]  /*1120*/  LDCU UR4, c[0x0][0x36c] ;  /* 0x00006d80ff0477ac */ /* 0x00ee620008000800 */
[----:B------:R-:W-:Y:S01]  /*1130*/  ISETP.NE.OR P3, PT, R0, 0x2, !P3 ;  /* 0x000000020000780c */ /* 0x000fe20005f65670 */
[----:B------:R-:W-:Y:S01]  /*1140*/  NOP ;  /* 0x0000000000007918 */ /* 0x000fe20000000000 */
[----:B------:R-:W-:Y:S01]  /*1150*/  LOP3.LUT R0, R84, 0x1f, RZ, 0xc0, !PT ;  /* 0x0000001f54007812 */ /* 0x000fe200078ec0ff */
[----:B------:R-:W-:Y:S02]  /*1160*/  UISETP.NE.AND UP4, UPT, UR17, URZ, UPT ;  /* 0x000000ff1100728c */ /* 0x000fe4000bf85270 */
[----:B-1----:R-:W-:-:S09]  /*1170*/  UISETP.EQ.U32.AND UP5, UPT, UR4, 0x1, UPT ;  /* 0x000000010400788c */ /* 0x002fd2000bfa2070 */
[----:B------:R-:W-:Y:S05]  /*1180*/  BRA.U !UP5, `(.L_x_16) ;  /* 0x000000010d087547 */ /* 0x000fea000b800000 */
[----:B----4-:R-:W-:Y:S01]  /*1190*/  UCGABAR_ARV ;  /* 0x00000000000079c7 */ /* 0x010fe20008000000 */
[----:B------:R-:W-:Y:S05]  /*11a0*/  BRA `(.L_x_17) ;  /* 0x0000000000047947 */ /* 0x000fea0003800000 */
.L_x_16:
[----:B----4-:R-:W-:Y:S01]  /*11b0*/  NOP ;  /* 0x0000000000007918 */ /* 0x010fe20000000000 */
.L_x_17:
[----:B------:R-:W1:Y:S01]  /*11c0*/  S2UR UR20, SR_CTAID.Y ;  /* 0x00000000001479c3 */ /* 0x000e620000002600 */
[----:B------:R-:W-:-:S05]  /*11d0*/  CS2R.32 R76, SR_CgaSize ;  /* 0x00000000004c7805 */ /* 0x000fca0000008a00 */
[----:B------:R-:W-:-:S05]  /*11e0*/  IMAD R76, R76, -0xa0, RZ ;  /* 0xffffff604c4c7824 */ /* 0x000fca00078e02ff */
[----:B------:R-:W-:-:S14]  /*11f0*/  R2UR UR4, R76 ;  /* 0x000000004c0472ca */ /* 0x000fdc00000e0000 */
[----:B------:R-:W2:Y:S01]  /*1200*/  LDCU UR4, c[0x0][UR4+0x2b4] ;  /* 0x00005680040477ac */ /* 0x000ea20008000800 */
[----:B------:R-:W-:-:S05]  /*1210*/  CS2R.32 R76, SR_CgaSize ;  /* 0x00000000004c7805 */ /* 0x000fca0000008a00 */
[----:B------:R-:W-:-:S05]  /*1220*/  IMAD R76, R76, -0xa0, RZ ;  /* 0xffffff604c4c7824 */ /* 0x000fca00078e02ff */
[----:B------:R-:W-:-:S14]  /*1230*/  R2UR UR5, R76 ;  /* 0x000000004c0572ca */ /* 0x000fdc00000e0000 */
[----:B------:R-:W3:Y:S01]  /*1240*/  LDCU UR5, c[0x0][UR5+0x2b0] ;  /* 0x00005600050577ac */ /* 0x000ee20008000800 */
[----:B------:R-:W4:Y:S01]  /*1250*/  S2UR UR16, SR_CTAID.X ;  /* 0x00000000001079c3 */ /* 0x000f220000002500 */
[----:B------:R-:W-:-:S05]  /*1260*/  CS2R.32 R76, SR_CgaSize ;  /* 0x00000000004c7805 */ /* 0x000fca0000008a00 */
[----:B------:R-:W-:-:S05]  /*1270*/  IMAD R76, R76, -0xa0, RZ ;  /* 0xffffff604c4c7824 */ /* 0x000fca00078e02ff */
[----:B------:R-:W-:-:S14]  /*1280*/  R2UR UR7, R76 ;  /* 0x000000004c0772ca */ /* 0x000fdc00000e0000 */
[----:B------:R-:W3:Y:S01]  /*1290*/  LDCU UR7, c[0x0][UR7+0x2a4] ;  /* 0x00005480070777ac */ /* 0x000ee20008000800 */
[----:B------:R-:W-:-:S05]  /*12a0*/  CS2R.32 R76, SR_CgaSize ;  /* 0x00000000004c7805 */ /* 0x000fca0000008a00 */
[----:B------:R-:W-:-:S05]  /*12b0*/  IMAD R76, R76, -0xa0, RZ ;  /* 0xffffff604c4c7824 */ /* 0x000fca00078e02ff */
[----:B------:R-:W-:-:S14]  /*12c0*/  R2UR UR63, R76 ;  /* 0x000000004c3f72ca */ /* 0x000fdc00000e0000 */
[----:B------:R-:W3:Y:S01]  /*12d0*/  LDCU UR63, c[0x0][UR63+0x2a0] ;  /* 0x000054003f3f77ac */ /* 0x000ee20008000800 */
[----:B------:R-:W-:Y:S02]  /*12e0*/  ULOP3.LUT UR47, UR45, 0x1, URZ, 0xc0, !UPT ;  /* 0x000000012d2f7892 */ /* 0x000fe4000f8ec0ff */
[----:B------:R-:W-:Y:S02]  /*12f0*/  USHF.R.U32.HI UR32, URZ, 0x1, UR45 ;  /* 0x00000001ff207899 */ /* 0x000fe4000801162d */
[----:B------:R-:W-:Y:S02]  /*1300*/  UISETP.GT.U32.AND UP1, UPT, UR47, 0xffff, UPT ;  /* 0x0000ffff2f00788c */ /* 0x000fe4000bf24070 */
[----:B------:R-:W-:Y:S01]  /*1310*/  USHF.L.U32 UR28, UR45, 0x9, URZ ;  /* 0x000000092d1c7899 */ /* 0x000fe200080006ff */
[----:B-1----:R-:W-:Y:S01]  /*1320*/  I2FP.F32.U32 R2, UR20 ;  /* 0x0000001400027c45 */ /* 0x002fe20008201000 */
[----:B------:R-:W1:Y:S04]  /*1330*/  LDCU UR21, c[0x0][0xb24] ;  /* 0x00016480ff1577ac */ /* 0x000e680008000800 */
[----:B--2---:R-:W-:Y:S01]  /*1340*/  FMUL R2, R2, UR4 ;  /* 0x0000000402027c20 */ /* 0x004fe20008400000 */
[----:B------:R-:W-:Y:S01]  /*1350*/  ULOP3.LUT UR4, UR45, 0x2, URZ, 0xc0, !UPT ;  /* 0x000000022d047892 */ /* 0x000fe2000f8ec0ff */
[----:B----4-:R-:W-:Y:S01]  /*1360*/  I2FP.F32.U32 R3, UR16 ;  /* 0x0000001000037c45 */ /* 0x010fe20008201000 */
[----:B------:R-:W2:Y:S03]  /*1370*/  LDCU UR42, c[0x0][0xb24] ;  /* 0x00016480ff2a77ac */ /* 0x000ea60008000800 */
[----:B------:R-:W4:Y:S01]  /*1380*/  F2I.U32.TRUNC.NTZ R2, R2 ;  /* 0x0000000200027305 */ /* 0x000f22000020f000 */
[----:B---3--:R-:W-:Y:S01]  /*1390*/  FMUL R3, R3, UR5 ;  /* 0x0000000503037c20 */ /* 0x008fe20008400000 */
[----:B------:R-:W-:Y:S01]  /*13a0*/  UISETP.GT.U32.AND UP0, UPT, UR4, 0xffff, UPT ;  /* 0x0000ffff0400788c */ /* 0x000fe2000bf04070 */
[----:B------:R-:W3:Y:S05]  /*13b0*/  LDCU UR31, c[0x0][0xb30] ;  /* 0x00016600ff1f77ac */ /* 0x000eea0008000800 */
[----:B------:R-:W1:Y:S01]  /*13c0*/  F2I.U32.TRUNC.NTZ R3, R3 ;  /* 0x0000000300037305 */ /* 0x000e62000020f000 */
[----:B------:R-:W-:-:S02]  /*13d0*/  USEL UR26, UR4, 0xffff, !UP0 ;  /* 0x0000ffff041a7887 */ /* 0x000fc4000c000000 */
[----:B------:R-:W-:Y:S01]  /*13e0*/  USHF.L.U32 UR29, UR45, 0xb, URZ ;  /* 0x0000000b2d1d7899 */ /* 0x000fe200080006ff */
[----:B------:R-:W-:Y:S01]  /*13f0*/  UMOV UR34, 0x5 ;  /* 0x0000000500227882 */ /* 0x000fe20000000000 */
[----:B------:R-:W-:Y:S01]  /*1400*/  USEL UR27, UR47, 0xffff, !UP1 ;  /* 0x0000ffff2f1b7887 */ /* 0x000fe2000c800000 */
[----:B----4-:R-:W-:Y:S02]  /*1410*/  R2UR UR6, R2 ;  /* 0x00000000020672ca */ /* 0x010fe400000e0000 */
[----:B------:R-:W-:Y:S02]  /*1420*/  PRMT R2, RZ, 0x7610, R2 ;  /* 0x00007610ff027816 */ /* 0x000fe40000000002 */
[----:B-1----:R-:W-:-:S09]  /*1430*/  R2UR UR5, R3 ;  /* 0x00000000030572ca */ /* 0x002fd200000e0000 */
[----:B------:R-:W-:-:S04]  /*1440*/  UIADD3 UR4, UPT, UPT, -UR6, URZ, URZ ;  /* 0x000000ff06047290 */ /* 0x000fc8000fffe1ff */
[----:B------:R-:W-:Y:S02]  /*1450*/  UIMAD UR4, UR7, UR4, UR20 ;  /* 0x00000004070472a4 */ /* 0x000fe4000f8e0214 */
[----:B------:R-:W-:-:S04]  /*1460*/  UIADD3 UR5, UPT, UPT, -UR5, URZ, URZ ;  /* 0x000000ff05057290 */ /* 0x000fc8000fffe1ff */
[----:B------:R-:W-:Y:S01]  /*1470*/  IMAD.U32 R76, RZ, RZ, UR4 ;  /* 0x00000004ff4c7e24 */ /* 0x000fe2000f8e00ff */
[----:B------:R-:W-:Y:S01]  /*1480*/  UIMAD UR63, UR63, UR5, UR16 ;  /* 0x000000053f3f72a4 */ /* 0x000fe2000f8e0210 */
[----:B--23--:R-:W-:Y:S11]  /*1490*/  BRA.U UP4, `(.L_x_18) ;  /* 0x0000000104407547 */ /* 0x00cff6000b800000 */
[----:B------:R-:W-:-:S13]  /*14a0*/  R2UR UR4, R76 ;  /* 0x000000004c0472ca */ /* 0x000fda00000e0000 */
[----:B------:R-:W-:Y:S02]  /*14b0*/  UISETP.NE.AND UP0, UPT, UR4, URZ, UPT ;  /* 0x000000ff0400728c */ /* 0x000fe4000bf05270 */
[----:B------:R-:W-:Y:S02]  /*14c0*/  UISETP.NE.AND UP1, UPT, UR4, 0x1, UPT ;  /* 0x000000010400788c */ /* 0x000fe4000bf25270 */
[----:B------:R-:W-:Y:S02]  /*14d0*/  UISETP.NE.AND UP2, UPT, UR63, URZ, UP0 ;  /* 0x000000ff3f00728c */ /* 0x000fe40008745270 */
[----:B------:R-:W-:Y:S02]  /*14e0*/  USEL UR4, URZ, 0x2, UP0 ;  /* 0x00000002ff047887 */ /* 0x000fe40008000000 */
[----:B------:R-:W-:Y:S02]  /*14f0*/  USEL UR8, URZ, 0x1, UP2 ;  /* 0x00000001ff087887 */ /* 0x000fe40009000000 */
[----:B------:R-:W-:-:S02]  /*1500*/  UISETP.NE.AND UP2, UPT, UR63, URZ, UPT ;  /* 0x000000ff3f00728c */ /* 0x000fc4000bf45270 */
[----:B------:R-:W-:Y:S02]  /*1510*/  USEL UR5, URZ, 0x4, UP1 ;  /* 0x00000004ff057887 */ /* 0x000fe40008800000 */
[----:B------:R-:W-:Y:S02]  /*1520*/  UISETP.NE.AND UP0, UPT, UR63, 0x1, UPT ;  /* 0x000000013f00788c */ /* 0x000fe4000bf05270 */
[----:B------:R-:W-:Y:S02]  /*1530*/  USEL UR6, URZ, 0x8, UP1 ;  /* 0x00000008ff067887 */ /* 0x000fe40008800000 */
[----:B------:R-:W-:Y:S02]  /*1540*/  USEL UR7, UR5, 0x4, UP2 ;  /* 0x0000000405077887 */ /* 0x000fe40009000000 */
[----:B------:R-:W-:Y:S02]  /*1550*/  USEL UR4, UR4, 0x2, UP0 ;  /* 0x0000000204047887 */ /* 0x000fe40008000000 */
[----:B------:R-:W-:-:S02]  /*1560*/  USEL UR5, UR6, 0x8, UP0 ;  /* 0x0000000806057887 */ /* 0x000fc40008000000 */
[----:B------:R-:W-:-:S04]  /*1570*/  UIADD3 UR4, UPT, UPT, UR4, UR7, UR8 ;  /* 0x0000000704047290 */ /* 0x000fc8000fffe008 */
[----:B------:R-:W-:-:S06]  /*1580*/  UIADD3 UR4, UPT, UPT, UR4, UR5, URZ ;  /* 0x0000000504047290 */ /* 0x000fcc000fffe0ff */
[----:B------:R-:W-:-:S07]  /*1590*/  MOV R2, UR4 ;  /* 0x0000000400027c02 */ /* 0x000fce0008000f00 */
.L_x_18:
[----:B------:R-:W1:Y:S01]  /*15a0*/  S2UR UR36, SR_CTAID.Z ;  /* 0x00000000002479c3 */ /* 0x000e620000002700 */
[----:B------:R-:W-:Y:S01]  /*15b0*/  UISETP.GE.AND UP0, UPT, UR21, 0x1, UPT ;  /* 0x000000011500788c */ /* 0x000fe2000bf06270 */
[----:B------:R-:W-:-:S08]  /*15c0*/  UMOV UR33, 0x3 ;  /* 0x0000000300217882 */ /* 0x000fd00000000000 */
[----:B------:R-:W-:Y:S05]  /*15d0*/  BRA.U !UP0, `(.L_x_19) ;  /* 0x0000000108d47547 */ /* 0x000fea000b800000 */
[----:B------:R-:W2:Y:S01]  /*15e0*/  LDCU.128 UR12, c[0x0][0xb10] ;  /* 0x00016200ff0c77ac */ /* 0x000ea20008000c00 */
[----:B------:R-:W3:Y:S01]  /*15f0*/  LDCU UR6, c[0x0][0x370] ;  /* 0x00006e00ff0677ac */ /* 0x000ee20008000800 */
[----:B------:R-:W4:Y:S01]  /*1600*/  LDCU UR5, c[0x0][0x374] ;  /* 0x00006e80ff0577ac */ /* 0x000f220008000800 */
[----:B------:R-:W1:Y:S01]  /*1610*/  LDCU UR30, c[0x0][0xb0c] ;  /* 0x00016180ff1e77ac */ /* 0x000e620008000800 */
[----:B------:R-:W1:Y:S01]  /*1620*/  LDCU UR4, c[0x0][0xb20] ;  /* 0x00016400ff0477ac */ /* 0x000e620008000800 */
[----:B------:R-:W1:Y:S01]  /*1630*/  LDCU.64 UR8, c[0x0][0xb28] ;  /* 0x00016500ff0877ac */ /* 0x000e620008000a00 */
[----:B--2---:R-:W-:Y:S02]  /*1640*/  UISETP.NE.AND UP0, UPT, UR14, 0x1, UPT ;  /* 0x000000010e00788c */ /* 0x004fe4000bf05270 */
[----:B----4-:R-:W-:Y:S02]  /*1650*/  UIMAD.WIDE.U32 UR10, UR5, UR15, URZ ;  /* 0x0000000f050a72a5 */ /* 0x010fe4000f8e00ff */
[----:B---3--:R-:W-:-:S02]  /*1660*/  UIMAD.WIDE.U32 UR22, UR6, UR12, URZ ;  /* 0x0000000c061672a5 */ /* 0x008fc4000f8e00ff */
[----:B-1----:R-:W-:Y:S02]  /*1670*/  UISETP.NE.AND UP1, UPT, UR30, 0x1, UPT ;  /* 0x000000011e00788c */ /* 0x002fe4000bf25270 */
[----:B------:R-:W-:Y:S01]  /*1680*/  UISETP.NE.AND UP2, UPT, UR21, 0x1, UPT ;  /* 0x000000011500788c */ /* 0x000fe2000bf45270 */
[----:B------:R-:W-:Y:S02]  /*1690*/  UMOV UR10, UR11 ;  /* 0x0000000b000a7c82 */ /* 0x000fe40008000000 */
[----:B------:R-:W-:Y:S01]  /*16a0*/  UMOV UR22, UR23 ;  /* 0x0000001700167c82 */ /* 0x000fe20008000000 */
[----:B------:R-:W-:Y:S02]  /*16b0*/  @UP0 USHF.R.U32.HI UR5, URZ, UR4, UR10 ;  /* 0x00000004ff050299 */ /* 0x000fe4000801160a */
[----:B------:R-:W-:Y:S02]  /*16c0*/  UIMAD.WIDE.U32 UR24, UR20, UR15, URZ ;  /* 0x0000000f141872a5 */ /* 0x000fe4000f8e00ff */
[----:B------:R-:W-:-:S02]  /*16d0*/  UIMAD.WIDE.U32 UR10, UR5, UR8, URZ ;  /* 0x00000008050a72a5 */ /* 0x000fc4000f8e00ff */
[----:B------:R-:W-:Y:S02]  /*16e0*/  @UP1 USHF.R.U32.HI UR6, URZ, UR13, UR22 ;  /* 0x0000000dff061299 */ /* 0x000fe40008011616 */
[----:B------:R-:W-:Y:S02]  /*16f0*/  UIMAD.WIDE.U32 UR18, UR16, UR12, URZ ;  /* 0x0000000c101272a5 */ /* 0x000fe4000f8e00ff */
[----:B------:R-:W-:Y:S01]  /*1700*/  UIMAD.WIDE.U32 UR22, UR6, UR8, URZ ;  /* 0x00000008061672a5 */ /* 0x000fe2000f8e00ff */
[----:B------:R-:W-:Y:S01]  /*1710*/  UMOV UR24, UR25 ;  /* 0x0000001900187c82 */ /* 0x000fe20008000000 */
[----:B------:R-:W-:Y:S01]  /*1720*/  UMOV UR10, UR11 ;  /* 0x0000000b000a7c82 */ /* 0x000fe20008000000 */
[----:B------:R-:W-:Y:S02]  /*1730*/  USHF.R.U32.HI UR24, URZ, UR4, UR24 ;  /* 0x00000004ff187299 */ /* 0x000fe40008011618 */
[----:B------:R-:W-:Y:S02]  /*1740*/  @UP2 USHF.R.U32.HI UR5, URZ, UR9, UR10 ;  /* 0x00000009ff052299 */ /* 0x000fe4000801160a */
[----:B------:R-:W-:Y:S01]  /*1750*/  UMOV UR7, UR23 ;  /* 0x0000001700077c82 */ /* 0x000fe20008000000 */
[----:B------:R-:W-:Y:S01]  /*1760*/  UMOV UR18, UR19 ;  /* 0x0000001300127c82 */ /* 0x000fe20008000000 */
[----:B------:R-:W-:-:S02]  /*1770*/  @UP2 USHF.R.U32.HI UR6, URZ, UR9, UR7 ;  /* 0x00000009ff062299 */ /* 0x000fc40008011607 */
[----:B------:R-:W-:Y:S02]  /*1780*/  USHF.R.U32.HI UR13, URZ, UR13, UR18 ;  /* 0x0000000dff0d7299 */ /* 0x000fe40008011612 */
[----:B------:R-:W-:Y:S02]  /*1790*/  USEL UR4, UR20, UR24, !UP0 ;  /* 0x0000001814047287 */ /* 0x000fe4000c000000 */
[----:B------:R-:W-:Y:S02]  /*17a0*/  UIMAD UR7, UR5, UR21, URZ ;  /* 0x00000015050772a4 */ /* 0x000fe4000f8e02ff */
[----:B------:R-:W-:Y:S02]  /*17b0*/  USEL UR5, UR16, UR13, !UP1 ;  /* 0x0000000d10057287 */ /* 0x000fe4000c800000 */
[----:B------:R-:W-:Y:S02]  /*17c0*/  UIMAD UR12, UR6, UR21, URZ ;  /* 0x00000015060c72a4 */ /* 0x000fe4000f8e02ff */
[----:B------:R-:W-:-:S02]  /*17d0*/  UISETP.GE.AND UP0, UPT, UR4, UR7, UPT ;  /* 0x000000070400728c */ /* 0x000fc4000bf06270 */
[----:B------:R-:W-:Y:S02]  /*17e0*/  UIMAD.WIDE.U32 UR10, UR4, UR8, URZ ;  /* 0x00000008040a72a5 */ /* 0x000fe4000f8e00ff */
[----:B------:R-:W-:Y:S02]  /*17f0*/  UISETP.GE.OR UP0, UPT, UR5, UR12, UP0 ;  /* 0x0000000c0500728c */ /* 0x000fe40008706670 */
[----:B------:R-:W-:Y:S02]  /*1800*/  UIMAD.WIDE.U32 UR12, UR5, UR8, URZ ;  /* 0x00000008050c72a5 */ /* 0x000fe4000f8e00ff */
[----:B------:R-:W-:Y:S01]  /*1810*/  UIADD3 UR10, UPT, UPT, -UR4, URZ, URZ ;  /* 0x000000ff040a7290 */ /* 0x000fe2000fffe1ff */
[----:B------:R-:W-:Y:S01]  /*1820*/  UMOV UR8, UR11 ;  /* 0x0000000b00087c82 */ /* 0x000fe20008000000 */
[----:B------:R-:W-:Y:S02]  /*1830*/  UIADD3 UR11, UPT, UPT, -UR5, URZ, URZ ;  /* 0x000000ff050b7290 */ /* 0x000fe4000fffe1ff */
[----:B------:R-:W-:-:S03]  /*1840*/  USHF.R.U32.HI UR8, URZ, UR9, UR8 ;  /* 0x00000009ff087299 */ /* 0x000fc60008011608 */
[----:B------:R-:W-:Y:S01]  /*1850*/  @!UP0 UMOV UR7, UR13 ;  /* 0x0000000d00078c82 */ /* 0x000fe20008000000 */
[----:B------:R-:W-:Y:S02]  /*1860*/  UIMAD UR20, UR14, UR10, UR20 ;  /* 0x0000000a0e1472a4 */ /* 0x000fe4000f8e0214 */
[----:B------:R-:W-:Y:S02]  /*1870*/  USEL UR8, UR4, UR8, !UP2 ;  /* 0x0000000804087287 */ /* 0x000fe4000d000000 */
[----:B------:R-:W-:Y:S02]  /*1880*/  @!UP0 USHF.R.U32.HI UR7, URZ, UR9, UR7 ;  /* 0x00000009ff078299 */ /* 0x000fe40008011607 */
[----:B------:R-:W-:Y:S02]  /*1890*/  UIADD3 UR9, UPT, UPT, -UR8, URZ, URZ ;  /* 0x000000ff08097290 */ /* 0x000fe4000fffe1ff */
[----:B------:R-:W-:Y:S02]  /*18a0*/  @!UP0 USEL UR7, UR5, UR7, !UP2 ;  /* 0x0000000705078287 */ /* 0x000fe4000d000000 */
[----:B------:R-:W-:-:S02]  /*18b0*/  UIMAD UR9, UR21, UR9, UR4 ;  /* 0x00000009150972a4 */ /* 0x000fc4000f8e0204 */
[----:B------:R-:W-:Y:S02]  /*18c0*/  @!UP0 UIADD3 UR8, UPT, UPT, UR8, -UR7, URZ ;  /* 0x8000000708088290 */ /* 0x000fe4000fffe0ff */
[----:B------:R-:W-:Y:S02]  /*18d0*/  @!UP0 UIMAD UR6, UR9, UR6, UR7 ;  /* 0x00000006090682a4 */ /* 0x000fe4000f8e0207 */
[----:B------:R-:W-:Y:S02]  /*18e0*/  @!UP0 UIMAD UR4, UR8, UR21, UR5 ;  /* 0x00000015080482a4 */ /* 0x000fe4000f8e0205 */
[----:B------:R-:W-:Y:S02]  /*18f0*/  UIMAD UR16, UR30, UR11, UR16 ;  /* 0x0000000b1e1072a4 */ /* 0x000fe4000f8e0210 */
[----:B------:R-:W-:Y:S01]  /*1900*/  UIMAD UR20, UR4, UR14, UR20 ;  /* 0x0000000e041472a4 */ /* 0x000fe2000f8e0214 */
[----:B------:R-:W-:Y:S02]  /*1910*/  @!UP0 UMOV UR5, UR6 ;  /* 0x0000000600058c82 */ /* 0x000fe40008000000 */
[----:B------:R-:W-:-:S12]  /*1920*/  UIMAD UR16, UR5, UR30, UR16 ;  /* 0x0000001e051072a4 */ /* 0x000fd8000f8e0210 */
.L_x_19:
[----:B------:R-:W-:Y:S02]  /*1930*/  UISETP.NE.AND UP1, UPT, UR31, 0x1, UPT ;  /* 0x000000011f00788c */ /* 0x000fe4000bf25270 */
[----:B------:R-:W-:Y:S02]  /*1940*/  ULOP3.LUT UR24, UR27, 0xffff, URZ, 0xc0, !UPT ;  /* 0x0000ffff1b187892 */ /* 0x000fe4000f8ec0ff */
[----:B------:R-:W-:Y:S02]  /*1950*/  ULOP3.LUT UR21, UR26, 0xffff, URZ, 0xc0, !UPT ;  /* 0x0000ffff1a157892 */ /* 0x000fe4000f8ec0ff */
[----:B------:R-:W-:Y:S02]  /*1960*/  UISETP.NE.AND UP0, UPT, UR17, 0x2, UPT ;  /* 0x000000021100788c */ /* 0x000fe4000bf05270 */
[----:B------:R-:W-:Y:S02]  /*1970*/  ULOP3.LUT UR28, UR28, 0x400, URZ, 0xc0, !UPT ;  /* 0x000004001c1c7892 */ /* 0x000fe4000f8ec0ff */
[----:B------:R-:W-:-:S02]  /*1980*/  ULOP3.LUT UR27, UR29, 0x800, URZ, 0xc0, !UPT ;  /* 0x000008001d1b7892 */ /* 0x000fc4000f8ec0ff */
[----:B------:R-:W-:Y:S02]  /*1990*/  USHF.L.U32 UR24, UR34, UR24, URZ ;  /* 0x0000001822187299 */ /* 0x000fe400080006ff */
[----:B------:R-:W-:Y:S01]  /*19a0*/  USHF.L.U32 UR21, UR33, UR21, URZ ;  /* 0x0000001521157299 */ /* 0x000fe200080006ff */
[----:B------:R-:W-:Y:S11]  /*19b0*/  BRA.U UP1, `(.L_x_20) ;  /* 0x0000000101447547 */ /* 0x000ff6000b800000 */
[----:B------:R-:W2:Y:S01]  /*19c0*/  LDCU.128 UR8, c[0x0][0xb10] ;  /* 0x00016200ff0877ac */ /* 0x000ea20008000c00 */
[----:B------:R-:W3:Y:S01]  /*19d0*/  LDCU UR12, c[0x0][0xb0c] ;  /* 0x00016180ff0c77ac */ /* 0x000ee20008000800 */
[----:B------:R-:W4:Y:S01]  /*19e0*/  LDCU UR13, c[0x0][0xb20] ;  /* 0x00016400ff0d77ac */ /* 0x000f220008000800 */
[----:B--2---:R-:W-:Y:S02]  /*19f0*/  UIMAD.WIDE.U32 UR6, UR16, UR8, URZ ;  /* 0x00000008100672a5 */ /* 0x004fe4000f8e00ff */
[----:B------:R-:W-:Y:S02]  /*1a00*/  UIMAD.WIDE.U32 UR4, UR20, UR11, URZ ;  /* 0x0000000b140472a5 */ /* 0x000fe4000f8e00ff */
[----:B---3--:R-:W-:Y:S02]  /*1a10*/  UISETP.NE.AND UP2, UPT, UR12, 0x1, UPT ;  /* 0x000000010c00788c */ /* 0x008fe4000bf45270 */
[----:B------:R-:W-:Y:S01]  /*1a20*/  UISETP.NE.AND UP1, UPT, UR10, 0x1, UPT ;  /* 0x000000010a00788c */ /* 0x000fe2000bf25270 */
[----:B------:R-:W-:-:S02]  /*1a30*/  UMOV UR6, UR7 ;  /* 0x0000000700067c82 */ /* 0x000fc40008000000 */
[----:B------:R-:W-:Y:S01]  /*1a40*/  UMOV UR4, UR5 ;  /* 0x0000000500047c82 */ /* 0x000fe20008000000 */
[----:B------:R-:W-:Y:S02]  /*1a50*/  USHF.R.U32.HI UR9, URZ, UR9, UR6 ;  /* 0x00000009ff097299 */ /* 0x000fe40008011606 */
[----:B----4-:R-:W-:Y:S02]  /*1a60*/  USHF.R.U32.HI UR4, URZ, UR13, UR4 ;  /* 0x0000000dff047299 */ /* 0x010fe40008011604 */
[----:B------:R-:W-:Y:S02]  /*1a70*/  USEL UR5, UR16, UR9, !UP2 ;  /* 0x0000000910057287 */ /* 0x000fe4000d000000 */
[----:B------:R-:W-:-:S04]  /*1a80*/  USEL UR4, UR20, UR4, !UP1 ;  /* 0x0000000414047287 */ /* 0x000fc8000c800000 */
[----:B------:R-:W-:Y:S02]  /*1a90*/  UIADD3 UR6, UPT, UPT, UR5, -UR4, URZ ;  /* 0x8000000405067290 */ /* 0x000fe4000fffe0ff */
[----:B------:R-:W-:Y:S02]  /*1aa0*/  UIADD3 UR4, UPT, UPT, -UR5, UR4, URZ ;  /* 0x0000000405047290 */ /* 0x000fe4000fffe1ff */
[----:B------:R-:W-:Y:S02]  /*1ab0*/  UIMAD UR20, UR6, UR10, UR20 ;  /* 0x0000000a061472a4 */ /* 0x000fe4000f8e0214 */
[----:B------:R-:W-:-:S12]  /*1ac0*/  UIMAD UR16, UR4, UR12, UR16 ;  /* 0x0000000c041072a4 */ /* 0x000fd8000f8e0210 */
.L_x_20:
[----:B------:R-:W-:Y:S05]  /*1ad0*/  BRA.U !UP5, `(.L_x_21) ;  /* 0x000000010d0c7547 */ /* 0x000fea000b800000 */
[----:B------:R-:W-:Y:S01]  /*1ae0*/  UCGABAR_WAIT ;  /* 0x0000000000007dc7 */ /* 0x000fe20008000000 */
[----:B------:R-:W-:Y:S01]  /*1af0*/  CCTL.IVALL ;  /* 0x00000000ff00798f */ /* 0x000fe20002000000 */
[----:B------:R-:W-:Y:S05]  /*1b00*/  BRA `(.L_x_22) ;  /* 0x0000000000047947 */ /* 0x000fea0003800000 */
.L_x_21:
[----:B------:R-:W-:Y:S06]  /*1b10*/  BAR.SYNC.DEFER_BLOCKING 0x0 ;  /* 0x0000000000007b1d */ /* 0x000fec0000010000 */
.L_x_22:
[----:B------:R-:W-:Y:S05]  /*1b20*/  BRA.U UP0, `(.L_x_23) ;  /* 0x0000002500087547 */ /* 0x000fea000b800000 */
[----:B------:R-:W2:Y:S01]  /*1b30*/  LDCU UR6, c[0x0][0x38c] ;  /* 0x00007180ff0677ac */ /* 0x000ea20008000800 */
[----:B------:R-:W-:Y:S01]  /*1b40*/  PLOP3.LUT P1, PT, PT, PT, UP3, 0x80, 0x8 ;  /* 0x000000000008781c */ /* 0x000fe20003f2f038 */
[----:B------:R-:W-:Y:S01]  /*1b50*/  IMAD.MOV.U32 R12, RZ, RZ, 0x1 ;  /* 0x00000001ff0c7424 */ /* 0x000fe200078e00ff */
[----:B------:R-:W-:Y:S01]  /*1b60*/  ISETP.EQ.OR P2, PT, R0, RZ, P3 ;  /* 0x000000ff0000720c */ /* 0x000fe20001f42670 */
[----:B------:R-:W-:Y:S01]  /*1b70*/  UISETP.NE.AND UP1, UPT, UR17, URZ, UPT ;  /* 0x000000ff1100728c */ /* 0x000fe2000bf25270 */
[----:B------:R-:W-:Y:S02]  /*1b80*/  PLOP3.LUT P1, PT, P1, PT, PT, 0x8, 0x80 ;  /* 0x000000000080781c */ /* 0x000fe40000f2e170 */
[----:B------:R-:W-:Y:S01]  /*1b90*/  CS2R R10, SRZ ;  /* 0x00000000000a7805 */ /* 0x000fe2000001ff00 */
[----:B------:R-:W-:Y:S01]  /*1ba0*/  IMAD.MOV.U32 R9, RZ, RZ, RZ ;  /* 0x000000ffff097224 */ /* 0x000fe200078e00ff */
[----:B------:R-:W3:Y:S01]  /*1bb0*/  LDCU UR40, c[0x0][0x370] ;  /* 0x00006e00ff2877ac */ /* 0x000ee20008000800 */
[----:B------:R-:W-:Y:S01]  /*1bc0*/  IMAD.MOV.U32 R8, RZ, RZ, 0x1 ;  /* 0x00000001ff087424 */ /* 0x000fe200078e00ff */
[----:B------:R-:W4:Y:S01]  /*1bd0*/  LDCU.64 UR30, c[0x0][0x348] ;  /* 0x00006900ff1e77ac */ /* 0x000f220008000a00 */
[----:B------:R-:W1:Y:S01]  /*1be0*/  LDCU UR39, c[0x0][0x374] ;  /* 0x00006e80ff2777ac */ /* 0x000e620008000800 */
[----:B--2---:R-:W-:-:S02]  /*1bf0*/  UIADD3 UR5, UPT, UPT, UR6, 0x1f, URZ ;  /* 0x0000001f06057890 */ /* 0x004fc4000fffe0ff */
[----:B------:R-:W-:Y:S02]  /*1c00*/  UIADD3 UR48, UPT, UPT, UR6, 0x3e, URZ ;  /* 0x0000003e06307890 */ /* 0x000fe4000fffe0ff */
[----:B------:R-:W-:Y:S02]  /*1c10*/  USHF.R.S32.HI UR4, URZ, 0x1f, UR5 ;  /* 0x0000001fff047899 */ /* 0x000fe40008011405 */
[----:B------:R-:W-:Y:S02]  /*1c20*/  USEL UR26, UR37, 0x2, UP1 ;  /* 0x00000002251a7887 */ /* 0x000fe40008800000 */
[----:B------:R-:W-:Y:S02]  /*1c30*/  ULEA.HI UR4, UR4, UR5, URZ, 0x5 ;  /* 0x0000000504047291 */ /* 0x000fe4000f8f28ff */
[----:B------:R-:W-:Y:S02]  /*1c40*/  USHF.L.U32 UR5, UR32, 0x5, URZ ;  /* 0x0000000520057899 */ /* 0x000fe400080006ff */
[----:B------:R-:W-:-:S02]  /*1c50*/  USHF.R.S32.HI UR43, URZ, 0x5, UR4 ;  /* 0x00000005ff2b7899 */ /* 0x000fc40008011404 */
[----:B------:R-:W-:Y:S02]  /*1c60*/  UIADD3 UR4, UPT, UPT, UR6, -0x1, URZ ;  /* 0xffffffff06047890 */ /* 0x000fe4000fffe0ff */
[----:B------:R-:W-:Y:S02]  /*1c70*/  UISETP.LT.U32.AND UP0, UPT, UR43, 0x22, UPT ;  /* 0x000000222b00788c */ /* 0x000fe4000bf01070 */
[----:B------:R-:W-:Y:S02]  /*1c80*/  UISETP.GE.U32.AND UP2, UPT, UR4, -0x3f, UPT ;  /* 0xffffffc10400788c */ /* 0x000fe4000bf46070 */
[----:B------:R-:W-:Y:S02]  /*1c90*/  USEL UR41, UR43, 0x22, UP0 ;  /* 0x000000222b297887 */ /* 0x000fe40008000000 */
[----:B------:R-:W-:Y:S02]  /*1ca0*/  ULOP3.LUT UR44, UR5, 0x20, URZ, 0xe2, !UPT ;  /* 0x00000020052c7892 */ /* 0x000fe4000f8ee2ff */
[----:B------:R-:W-:-:S02]  /*1cb0*/  UIADD3 UR25, UPT, UPT, UR41, -0x1, URZ ;  /* 0xffffffff29197890 */ /* 0x000fc4000fffe0ff */
[----:B------:R-:W-:Y:S01]  /*1cc0*/  UIADD3 UR46, UPT, UPT, UR43, -UR41, URZ ;  /* 0x800000292b2e7290 */ /* 0x000fe2000fffe0ff */
[----:B------:R-:W-:Y:S02]  /*1cd0*/  UMOV UR5, URZ ;  /* 0x000000ff00057c82 */ /* 0x000fe40008000000 */
[----:B------:R-:W-:-:S04]  /*1ce0*/  @UP2 UIADD3 UR25, UPT, UPT, UR41, URZ, URZ ;  /* 0x000000ff29192290 */ /* 0x000fc8000fffe0ff */
[----:B-1-34-:R-:W-:-:S12]  /*1cf0*/  UIADD3 UR25, UPT, UPT, UR25, 0x1, URZ ;  /* 0x0000000119197890 */ /* 0x01afd8000fffe0ff */
.L_x_43:
[----:B------:R-:W-:Y:S01]  /*1d00*/  UISETP.NE.AND UP0, UPT, UR45, URZ, UPT ;  /* 0x000000ff2d00728c */ /* 0x000fe2000bf05270 */
[----:B------:R-:W1:Y:S08]  /*1d10*/  S2UR UR45, SR_CgaCtaId ;  /* 0x00000000002d79c3 */ /* 0x000e700000008800 */
[----:B------:R-:W-:Y:S05]  /*1d20*/  BRA.U UP0, `(.L_x_24) ;  /* 0x0000000100347547 */ /* 0x000fea000b800000 */
[----:B------:R-:W2:Y:S01]  /*1d30*/  S2R R0, SR_CgaCtaId ;  /* 0x0000000000007919 */ /* 0x000ea20000008800 */
[----:B------:R-:W-:-:S04]  /*1d40*/  MOV R2, 0x400 ;  /* 0x0000040000027802 */ /* 0x000fc80000000f00 */
[----:B--2---:R-:W-:Y:S02]  /*1d50*/  LEA R0, R0, R2, 0x18 ;  /* 0x0000000200007211 */ /* 0x004fe400078ec0ff */
[----:B------:R-:W-:-:S03]  /*1d60*/  SHF.L.U32 R2, R8, 0x1f, RZ ;  /* 0x0000001f08027819 */ /* 0x000fc600000006ff */
[----:B------:R-:W-:-:S04]  /*1d70*/  IMAD R0, R9, 0x8, R0 ;  /* 0x0000000809007824 */ /* 0x000fc800078e0200 */
[----:B------:R-:W2:Y:S02]  /*1d80*/  SYNCS.PHASECHK.TRANS64.TRYWAIT P0, [R0+URZ+0x2c0], R2 ;  /* 0x0002c002000075a7 */ /* 0x000ea400080011ff */
[----:B--2---:R-:W-:Y:S05]  /*1d90*/  @!P0 BRA `(.L_x_25) ;  /* 0x0000006c00fc8947 */ /* 0x004fea0003800000 */
.L_x_143:
[----:B------:R-:W-:Y:S01]  /*1da0*/  VIADD R9, R9, 0x1 ;  /* 0x0000000109097836 */ /* 0x000fe20000000000 */
[----:B------:R2:W-:Y:S04]  /*1db0*/  SYNCS.ARRIVE.TRANS64.A1T0 RZ, [R0+URZ+0x2b0], RZ ;  /* 0x0002b0ff00ff79a7 */ /* 0x0005e800081000ff */
[----:B------:R-:W-:-:S04]  /*1dc0*/  ISETP.NE.AND P0, PT, R9, 0x2, PT ;  /* 0x000000020900780c */ /* 0x000fc80003f05270 */
[----:B------:R-:W-:Y:S02]  /*1dd0*/  SEL R9, R9, RZ, P0 ;  /* 0x000000ff09097207 */ /* 0x000fe40000000000 */
[----:B--2---:R-:W-:-:S04]  /*1de0*/  SEL R0, RZ, 0x1, P0 ;  /* 0x00000001ff007807 */ /* 0x004fc80000000000 */
[----:B------:R-:W-:-:S07]  /*1df0*/  LOP3.LUT R8, R8, R0, RZ, 0x3c, !PT ;  /* 0x0000000008087212 */ /* 0x000fce00078e3cff */
.L_x_24:
[----:B------:R-:W-:Y:S01]  /*1e00*/  UMOV UR6, 0x400 ;  /* 0x0000040000067882 */ /* 0x000fe20000000000 */
[----:B------:R-:W-:Y:S01]  /*1e10*/  SHF.L.U32 R0, R12, 0x1f, RZ ;  /* 0x0000001f0c007819 */ /* 0x000fe200000006ff */
[----:B-1----:R-:W-:Y:S02]  /*1e20*/  ULEA UR6, UR45, UR6, 0x18 ;  /* 0x000000062d067291 */ /* 0x002fe4000f8ec0ff */
[----:B------:R-:W-:Y:S02]  /*1e30*/  UISETP.GE.U32.AND UP0, UPT, UR48, 0x3f, UPT ;  /* 0x0000003f3000788c */ /* 0x000fe4000bf06070 */
[----:B------:R-:W-:Y:S02]  /*1e40*/  ULEA UR4, UR5, UR6, 0x3 ;  /* 0x0000000605047291 */ /* 0x000fe4000f8e18ff */
[----:B------:R-:W-:Y:S02]  /*1e50*/  ULEA UR11, UR20, UR47, 0x1 ;  /* 0x0000002f140b7291 */ /* 0x000fe4000f8e08ff */
[----:B------:R-:W-:-:S02]  /*1e60*/  ULEA UR35, UR16, UR44, 0x6 ;  /* 0x0000002c10237291 */ /* 0x000fc4000f8e30ff */
[----:B------:R-:W-:Y:S01]  /*1e70*/  USHF.L.U32 UR11, UR11, 0x6, URZ ;  /* 0x000000060b0b7899 */ /* 0x000fe200080006ff */
[----:B------:R-:W-:Y:S02]  /*1e80*/  UMOV UR13, URZ ;  /* 0x000000ff000d7c82 */ /* 0x000fe40008000000 */
[----:B------:R1:W2:Y:S01]  /*1e90*/  SYNCS.PHASECHK.TRANS64.TRYWAIT P0, [UR4+0x110], R0 ;  /* 0x00011000ff0075a7 */ /* 0x0002a20008001104 */
[----:B------:R-:W-:Y:S08]  /*1ea0*/  BRA.U !UP0, `(.L_x_26) ;  /* 0x0000000108c07547 */ /* 0x000ff0000b800000 */
[----:B------:R-:W-:Y:S01]  /*1eb0*/  UMOV UR7, URZ ;  /* 0x000000ff00077c82 */ /* 0x000fe20008000000 */
[----:B------:R-:W-:-:S05]  /*1ec0*/  UMOV UR4, UR5 ;  /* 0x0000000500047c82 */ /* 0x000fca0008000000 */
.L_x_32:
[----:B------:R-:W-:Y:S01]  /*1ed0*/  ULEA UR33, UR4, UR6, 0x3 ;  /* 0x0000000604217291 */ /* 0x000fe2000f8e18ff */
[----:B------:R-:W-:Y:S01]  /*1ee0*/  @!P3 MOV R2, 0x1800 ;  /* 0x000018000002b802 */ /* 0x000fe20000000f00 */
[----:B--2-4-:R-:W-:Y:S10]  /*1ef0*/  @P0 BRA `(.L_x_27) ;  /* 0x00000000000c0947 */ /* 0x014ff40003800000 */
[----:B------:R-:W-:-:S04]  /*1f00*/  SHF.L.U32 R3, R12, 0x1f, RZ ;  /* 0x0000001f0c037819 */ /* 0x000fc800000006ff */
[----:B------:R-:W2:Y:S02]  /*1f10*/  SYNCS.PHASECHK.TRANS64.TRYWAIT P0, [UR33+0x110], R3 ;  /* 0x00011003ff0075a7 */ /* 0x000ea40008001121 */
[----:B--2---:R-:W-:Y:S05]  /*1f20*/  @!P0 BRA `(.L_x_28) ;  /* 0x0000006c00ac8947 */ /* 0x004fea0003800000 */
.L_x_27:
[----:B------:R2:W-:Y:S01]  /*1f30*/  @!P3 SYNCS.ARRIVE.TRANS64 RZ, [UR33], R2 ;  /* 0x00000002ffffb9a7 */ /* 0x0005e20008000021 */
[----:B------:R-:W-:-:S04]  /*1f40*/  ULOP3.LUT UR5, UR26, 0x2, URZ, 0xfc, !UPT ;  /* 0x000000021a057892 */ /* 0x000fc8000f8efcff */
[----:B------:R-:W-:-:S09]  /*1f50*/  UISETP.NE.AND UP0, UPT, UR5, 0x2, UPT ;  /* 0x000000020500788c */ /* 0x000fd2000bf05270 */
[----:B------:R-:W-:Y:S05]  /*1f60*/  BRA.U UP0, `(.L_x_29) ;  /* 0x0000000100047547 */ /* 0x000fea000b800000 */
[----:B------:R-:W-:Y:S05]  /*1f70*/  BPT.TRAP 0x1 ;  /* 0x000000040000795c */ /* 0x000fea0000300000 */
.L_x_29:
[----:B------:R-:W-:Y:S04]  /*1f80*/  BSSY.RECONVERGENT B0, `(.L_x_30) ;  /* 0x0000003000007945 */ /* 0x000fe80003800200 */
[----:B------:R-:W-:Y:S05]  /*1f90*/  @P2 BRA `(.L_x_31) ;  /* 0x0000000000042947 */ /* 0x000fea0003800000 */
[----:B------:R-:W-:Y:S05]  /*1fa0*/  BPT.TRAP 0x1 ;  /* 0x000000040000795c */ /* 0x000fea0000300000 */
.L_x_31:
[----:B------:R-:W-:Y:S05]  /*1fb0*/  BSYNC.RECONVERGENT B0 ;  /* 0x0000000000007941 */ /* 0x000fea0003800200 */
.L_x_30:
[----:B------:R-:W-:Y:S02]  /*1fc0*/  UIADD3 UR5, UPT, UPT, UR4, 0x1, URZ ;  /* 0x0000000104057890 */ /* 0x000fe4000fffe0ff */
[----:B------:R-:W-:Y:S02]  /*1fd0*/  USHF.L.U32 UR34, UR7, 0x5, URZ ;  /* 0x0000000507227899 */ /* 0x000fe400080006ff */
[----:B------:R-:W-:Y:S02]  /*1fe0*/  UISETP.NE.AND UP0, UPT, UR5, 0x22, UPT ;  /* 0x000000220500788c */ /* 0x000fe4000bf05270 */
[----:B------:R-:W-:Y:S02]  /*1ff0*/  UIADD3 UR7, UPT, UPT, UR7, 0x1, URZ ;  /* 0x0000000107077890 */ /* 0x000fe4000fffe0ff */
[----:B------:R-:W-:Y:S02]  /*2000*/  USEL UR9, URZ, 0x1, UP0 ;  /* 0x00000001ff097887 */ /* 0x000fe40008000000 */
[----:B------:R-:W-:-:S02]  /*2010*/  USEL UR5, UR5, URZ, UP0 ;  /* 0x000000ff05057287 */ /* 0x000fc40008000000 */
[----:B------:R-:W-:Y:S02]  /*2020*/  UIADD3 UR14, UP0, UPT, UR30, 0x180, URZ ;  /* 0x000001801e0e7890 */ /* 0x000fe4000ff1e0ff */
[----:B------:R-:W-:Y:S01]  /*2030*/  ULEA UR8, UR5, UR6, 0x3 ;  /* 0x0000000605087291 */ /* 0x000fe2000f8e18ff */
[----:B------:R-:W-:Y:S01]  /*2040*/  LOP3.LUT R12, R12, UR9, RZ, 0x3c, !PT ;  /* 0x000000090c0c7c12 */ /* 0x000fe2000f8e3cff */
[----:B------:R-:W-:Y:S02]  /*2050*/  ULEA UR32, UR4, UR28, 0xb ;  /* 0x0000001c04207291 */ /* 0x000fe4000f8e58ff */
[----:B------:R-:W-:Y:S01]  /*2060*/  UIADD3 UR16, UP1, UPT, UR30, 0x80, URZ ;  /* 0x000000801e107890 */ /* 0x000fe2000ff3e0ff */
[----:B-1----:R-:W-:Y:S01]  /*2070*/  SHF.L.U32 R0, R12, 0x1f, RZ ;  /* 0x0000001f0c007819 */ /* 0x002fe200000006ff */
[----:B------:R-:W-:Y:S02]  /*2080*/  UIADD3.X UR15, UPT, UPT, URZ, UR31, URZ, UP0, !UPT ;  /* 0x0000001fff0f7290 */ /* 0x000fe400087fe4ff */
[----:B------:R-:W-:Y:S01]  /*2090*/  UISETP.NE.AND UP0, UPT, UR7, UR25, UPT ;  /* 0x000000190700728c */ /* 0x000fe2000bf05270 */
[----:B------:R3:W4:Y:S01]  /*20a0*/  SYNCS.PHASECHK.TRANS64.TRYWAIT P0, [UR8+0x110], R0 ;  /* 0x00011000ff0075a7 */ /* 0x0007220008001108 */
[----:B------:R-:W-:-:S02]  /*20b0*/  ULEA UR8, UR4, UR27, 0xc ;  /* 0x0000001b04087291 */ /* 0x000fc4000f8e60ff */
[----:B------:R-:W-:Y:S02]  /*20c0*/  UIADD3.X UR17, UPT, UPT, URZ, UR31, URZ, UP1, !UPT ;  /* 0x0000001fff117290 */ /* 0x000fe40008ffe4ff */
[----:B------:R-:W-:Y:S02]  /*20d0*/  UIADD3 UR32, UPT, UPT, UR6, 0x4600, UR32 ;  /* 0x0000460006207890 */ /* 0x000fe4000fffe020 */
[----:B------:R-:W-:Y:S02]  /*20e0*/  UPRMT UR13, URZ, 0x5410, UR24 ;  /* 0x00005410ff0d7896 */ /* 0x000fe40008000018 */
[----:B------:R-:W-:Y:S02]  /*20f0*/  UIADD3 UR8, UPT, UPT, UR6, 0x15600, UR8 ;  /* 0x0001560006087890 */ /* 0x000fe4000fffe008 */
[----:B------:R-:W-:Y:S01]  /*2100*/  UPRMT UR4, URZ, 0x5410, UR21 ;  /* 0x00005410ff047896 */ /* 0x000fe20008000015 */
[----:B------:R-:W-:Y:S01]  /*2110*/  UMOV UR18, 0x0 ;  /* 0x0000000000127882 */ /* 0x000fe20000000000 */
[----:B------:R-:W-:Y:S01]  /*2120*/  UMOV UR19, 0x10000000 ;  /* 0x1000000000137882 */ /* 0x000fe20000000000 */
[----:B------:R-:W-:Y:S01]  /*2130*/  UMOV UR12, UR36 ;  /* 0x00000024000c7c82 */ /* 0x000fe20008000000 */
[----:B------:R-:W-:Y:S01]  /*2140*/  UMOV UR9, UR33 ;  /* 0x0000002100097c82 */ /* 0x000fe20008000000 */
[----:B------:R-:W-:Y:S01]  /*2150*/  UMOV UR10, UR34 ;  /* 0x00000022000a7c82 */ /* 0x000fe20008000000 */
[----:B------:R1:W-:Y:S03]  /*2160*/  UTMALDG.3D.MULTICAST [UR32], [UR16], UR13, desc[UR18] ;  /* 0x00001220100073b4 */ /* 0x0003e6000801180d */
[----:B------:R2:W-:Y:S01]  /*2170*/  UTMALDG.3D.MULTICAST [UR8], [UR14], UR4, desc[UR18] ;  /* 0x000012080e0073b4 */ /* 0x0005e20008011804 */
[----:B-1----:R-:W-:Y:S01]  /*2180*/  UMOV UR13, UR25 ;  /* 0x00000019000d7c82 */ /* 0x002fe20008000000 */
[----:B--2---:R-:W-:Y:S01]  /*2190*/  UMOV UR4, UR5 ;  /* 0x0000000500047c82 */ /* 0x004fe20008000000 */
[----:B---3--:R-:W-:Y:S05]  /*21a0*/  BRA.U UP0, `(.L_x_32) ;  /* 0xfffffffd00487547 */ /* 0x008fea000b83ffff */
.L_x_26:
[----:B------:R-:W-:Y:S01]  /*21b0*/  ULEA UR4, UR5, UR6, 0x3 ;  /* 0x0000000605047291 */ /* 0x000fe2000f8e18ff */
[----:B-1----:R-:W-:Y:S01]  /*21c0*/  SHF.L.U32 R0, R12, 0x1f, RZ ;  /* 0x0000001f0c007819 */ /* 0x002fe200000006ff */
[----:B------:R-:W-:Y:S01]  /*21d0*/  @!P1 SYNCS.ARRIVE.TRANS64.A1T0 RZ, [UR6+0x248], RZ ;  /* 0x000248ffffff99a7 */ /* 0x000fe20008100006 */
[----:B------:R-:W-:-:S06]  /*21e0*/  UISETP.GT.AND UP0, UPT, UR43, UR41, UPT ;  /* 0x000000292b00728c */ /* 0x000fcc000bf04270 */
[----:B--2-4-:R1:W2:Y:S03]  /*21f0*/  SYNCS.PHASECHK.TRANS64.TRYWAIT P0, [UR4+0x110], R0 ;  /* 0x00011000ff0075a7 */ /* 0x0142a60008001104 */
[----:B------:R-:W-:Y:S05]  /*2200*/  BRA.U !UP0, `(.L_x_33) ;  /* 0x0000000108c47547 */ /* 0x000fea000b800000 */
[----:B------:R-:W-:Y:S01]  /*2210*/  UIADD3 UR29, UPT, UPT, UR46, UR13, URZ ;  /* 0x0000000d2e1d7290 */ /* 0x000fe2000fffe0ff */
[----:B------:R-:W-:-:S11]  /*2220*/  UMOV UR4, UR5 ;  /* 0x0000000500047c82 */ /* 0x000fd60008000000 */
.L_x_39:
[----:B------:R-:W-:Y:S01]  /*2230*/  ULEA UR17, UR4, UR6, 0x3 ;  /* 0x0000000604117291 */ /* 0x000fe2000f8e18ff */
[----:B--2---:R-:W-:Y:S01]  /*2240*/  @!P3 MOV R2, 0x1800 ;  /* 0x000018000002b802 */ /* 0x004fe20000000f00 */
[----:B--2-4-:R-:W-:Y:S10]  /*2250*/  @P0 BRA `(.L_x_34) ;  /* 0x00000000000c0947 */ /* 0x014ff40003800000 */
[----:B------:R-:W-:-:S04]  /*2260*/  SHF.L.U32 R3, R12, 0x1f, RZ ;  /* 0x0000001f0c037819 */ /* 0x000fc800000006ff */
[----:B------:R-:W2:Y:S02]  /*2270*/  SYNCS.PHASECHK.TRANS64.TRYWAIT P0, [UR17+0x110], R3 ;  /* 0x00011003ff0075a7 */ /* 0x000ea40008001111 */
[----:B--2---:R-:W-:Y:S05]  /*2280*/  @!P0 BRA `(.L_x_35) ;  /* 0x0000006800ec8947 */ /* 0x004fea0003800000 */
.L_x_34:
[----:B------:R2:W-:Y:S01]  /*2290*/  @!P3 SYNCS.ARRIVE.TRANS64 RZ, [UR17], R2 ;  /* 0x00000002ffffb9a7 */ /* 0x0005e20008000011 */
[----:B------:R-:W-:-:S04]  /*22a0*/  ULOP3.LUT UR5, UR26, 0x2, URZ, 0xfc, !UPT ;  /* 0x000000021a057892 */ /* 0x000fc8000f8efcff */
[----:B------:R-:W-:-:S09]  /*22b0*/  UISETP.NE.AND UP0, UPT, UR5, 0x2, UPT ;  /* 0x000000020500788c */ /* 0x000fd2000bf05270 */
[----:B------:R-:W-:Y:S05]  /*22c0*/  BRA.U UP0, `(.L_x_36) ;  /* 0x0000000100047547 */ /* 0x000fea000b800000 */
[----:B------:R-:W-:Y:S05]  /*22d0*/  BPT.TRAP 0x1 ;  /* 0x000000040000795c */ /* 0x000fea0000300000 */
.L_x_36:
[----:B------:R-:W-:Y:S04]  /*22e0*/  BSSY.RECONVERGENT B0, `(.L_x_37) ;  /* 0x0000003000007945 */ /* 0x000fe80003800200 */
[----:B------:R-:W-:Y:S05]  /*22f0*/  @P2 BRA `(.L_x_38) ;  /* 0x0000000000042947 */ /* 0x000fea0003800000 */
[----:B------:R-:W-:Y:S05]  /*2300*/  BPT.TRAP 0x1 ;  /* 0x000000040000795c */ /* 0x000fea0000300000 */
.L_x_38:
[----:B------:R-:W-:Y:S05]  /*2310*/  BSYNC.RECONVERGENT B0 ;  /* 0x0000000000007941 */ /* 0x000fea0003800200 */
.L_x_37:
        /* <DEDUP_REMOVED lines=13> */
[----:B------:R-:W-:Y:S01]  /*23f0*/  ULEA UR8, UR4, UR27, 0xc ;  /* 0x0000001b04087291 */ /* 0x000fe2000f8e60ff */
[----:B------:R3:W4:Y:S01]  /*2400*/  SYNCS.PHASECHK.TRANS64.TRYWAIT P0, [UR7+0x110], R0 ;  /* 0x00011000ff0075a7 */ /* 0x0007220008001107 */
[----:B------:R-:W-:-:S02]  /*2410*/  UISETP.NE.AND UP0, UPT, UR13, UR29, UPT ;  /* 0x0000001d0d00728c */ /* 0x000fc4000bf05270 */
[----:B------:R-:W-:Y:S02]  /*2420*/  UIADD3 UR16, UPT, UPT, UR6, 0x4600, UR16 ;  /* 0x0000460006107890 */ /* 0x000fe4000fffe010 */
[----:B------:R-:W-:Y:S02]  /*2430*/  UIADD3.X UR23, UPT, UPT, URZ, UR31, URZ, UP1, !UPT ;  /* 0x0000001fff177290 */ /* 0x000fe40008ffe4ff */
        /* <DEDUP_REMOVED lines=8> */
[----:B------:R-:W-:Y:S01]  /*24c0*/  UMOV UR9, UR17 ;  /* 0x0000001100097c82 */ /* 0x000fe20008000000 */
[----:B------:R-:W-:Y:S01]  /*24d0*/  UMOV UR10, UR18 ;  /* 0x00000012000a7c82 */ /* 0x000fe20008000000 */
[----:B------:R-:W-:Y:S01]  /*24e0*/  UTMALDG.3D.MULTICAST [UR16], [UR22], UR7, desc[UR32] ;  /* 0x00002010160073b4 */ /* 0x000fe20008011807 */
[----:B------:R1:W-:Y:S02]  /*24f0*/  UTMALDG.3D.MULTICAST [UR8], [UR14], UR4, desc[UR32] ;  /* 0x000020080e0073b4 */ /* 0x0003e40008011804 */
[----:B-1----:R-:W-:Y:S01]  /*2500*/  UMOV UR4, UR5 ;  /* 0x0000000500047c82 */ /* 0x002fe20008000000 */
[----:B---3--:R-:W-:Y:S05]  /*2510*/  BRA.U UP0, `(.L_x_39) ;  /* 0xfffffffd00447547 */ /* 0x008fea000b83ffff */
.L_x_33:
[C---:B------:R-:W-:Y:S01]  /*2520*/  LEA R3, R11.reuse, UR6, 0x3 ;  /* 0x000000060b037c11 */ /* 0x040fe2000f8e18ff */
[----:B------:R-:W-:Y:S01]  /*2530*/  NOP ;  /* 0x0000000000007918 */ /* 0x000fe20000000000 */
[----:B-1----:R-:W-:Y:S02]  /*2540*/  SHF.L.U32 R0, R10, 0x1f, RZ ;  /* 0x0000001f0a007819 */ /* 0x002fe400000006ff */
[----:B------:R-:W-:Y:S02]  /*2550*/  LEA R4, R11, UR6, 0x4 ;  /* 0x000000060b047c11 */ /* 0x000fe4000f8e20ff */
[----:B--2-4-:R-:W1:Y:S02]  /*2560*/  SYNCS.PHASECHK.TRANS64.TRYWAIT P0, [R3+URZ+0x250], R0 ;  /* 0x00025000030075a7 */ /* 0x014e6400080011ff */
[----:B-1----:R-:W-:Y:S05]  /*2570*/  @!P0 BRA `(.L_x_40) ;  /* 0x0000006800488947 */ /* 0x002fea0003800000 */
.L_x_146:
[----:B------:R-:W2:Y:S01]  /*2580*/  LDS.128 R4, [R4+0x2e0] ;  /* 0x0002e00004047984 */ /* 0x000ea20000000c00 */
[----:B------:R-:W-:Y:S01]  /*2590*/  UISETP.GE.AND UP0, UPT, UR42, 0x1, UPT ;  /* 0x000000012a00788c */ /* 0x000fe2000bf06270 */
[----:B------:R-:W-:Y:S01]  /*25a0*/  @!PT LDS RZ, [RZ] ;  /* 0x00000000fffff984 */ /* 0x000fe20000000800 */
[----:B------:R-:W-:Y:S01]  /*25b0*/  @!PT LDS RZ, [RZ] ;  /* 0x00000000fffff984 */ /* 0x000fe20000000800 */
[----:B------:R-:W-:Y:S01]  /*25c0*/  @!PT LDS RZ, [RZ] ;  /* 0x00000000fffff984 */ /* 0x000fe20000000800 */
[----:B------:R-:W-:Y:S01]  /*25d0*/  @!PT LDS RZ, [RZ] ;  /* 0x00000000fffff984 */ /* 0x000fe20000000800 */
[----:B------:R3:W-:Y:S06]  /*25e0*/  MEMBAR.ALL.CTA ;  /* 0x0000000000007992 */ /* 0x0007ec0000008000 */
[----:B---3--:R-:W3:Y:S01]  /*25f0*/  FENCE.VIEW.ASYNC.S ;  /* 0x00000000000073c6 */ /* 0x008ee20000000000 */
[----:B--2---:R-:W-:-:S13]  /*2600*/  LOP3.LUT P0, RZ, R6, 0x1, RZ, 0xc0, !PT ;  /* 0x0000000106ff7812 */ /* 0x004fda000780c0ff */
[----:B---3--:R-:W-:Y:S01]  /*2610*/  VOTEU.ANY UP1, P0 ;  /* 0x0000000000ff7886 */ /* 0x008fe20000020100 */
[----:B------:R-:W-:-:S13]  /*2620*/  PLOP3.LUT P0, PT, PT, PT, UP1, 0x80, 0x8 ;  /* 0x000000000008781c */ /* 0x000fda0003f0f018 */
[----:B-1----:R-:W-:Y:S02]  /*2630*/  @P0 LOP3.LUT R0, R5, 0xffff, RZ, 0xc0, !PT ;  /* 0x0000ffff05000812 */ /* 0x002fe400078ec0ff */
[----:B------:R-:W-:Y:S02]  /*2640*/  @P0 MOV R2, R4 ;  /* 0x0000000400020202 */ /* 0x000fe40000000f00 */
[----:B------:R-:W-:Y:S01]  /*2650*/  @P0 R2UR UR7, R0 ;  /* 0x00000000000702ca */ /* 0x000fe200000e0000 */
[----:B------:R-:W-:Y:S01]  /*2660*/  VIADD R0, R3, 0x260 ;  /* 0x0000026003007836 */ /* 0x000fe20000000000 */
[----:B------:R-:W-:Y:S02]  /*2670*/  @P0 SHF.R.U32.HI R4, RZ, 0x10, R5 ;  /* 0x00000010ff040819 */ /* 0x000fe40000011605 */
[----:B------:R-:W-:Y:S02]  /*2680*/  @P0 R2UR UR8, R2 ;  /* 0x00000000020802ca */ /* 0x000fe400000e0000 */
[----:B------:R-:W-:-:S02]  /*2690*/  PRMT R0, RZ, 0x654, R0 ;  /* 0x00000654ff007816 */ /* 0x000fc40000000000 */
[----:B------:R-:W-:Y:S02]  /*26a0*/  @P0 R2UR UR4, R4 ;  /* 0x00000000040402ca */ /* 0x000fe400000e0000 */
[----:B------:R1:W-:Y:S03]  /*26b0*/  SYNCS.ARRIVE.TRANS64.RED.A1T0 RZ, [R0+URZ], RZ ;  /* 0x000000ff00ff79a7 */ /* 0x0003e600081004ff */
[----:B------:R-:W-:-:S04]  /*26c0*/  @UP1 UMOV UR37, UR7 ;  /* 0x0000000700251c82 */ /* 0x000fc80008000000 */
[----:B------:R-:W-:-:S04]  /*26d0*/  @UP1 UMOV UR38, UR8 ;  /* 0x0000000800261c82 */ /* 0x000fc80008000000 */
[----:B------:R-:W-:Y:S01]  /*26e0*/  @UP1 UMOV UR36, UR4 ;  /* 0x0000000400241c82 */ /* 0x000fe20008000000 */
[----:B------:R-:W-:Y:S05]  /*26f0*/  BRA.U !UP0, `(.L_x_41) ;  /* 0x0000000108d47547 */ /* 0x000fea000b800000 */
[----:B------:R-:W2:Y:S01]  /*2700*/  LDCU.128 UR12, c[0x0][0xb10] ;  /* 0x00016200ff0c77ac */ /* 0x000ea20008000c00 */
[----:B------:R-:W3:Y:S01]  /*2710*/  LDCU UR29, c[0x0][0xb20] ;  /* 0x00016400ff1d77ac */ /* 0x000ee20008000800 */
[----:B------:R-:W4:Y:S01]  /*2720*/  LDCU UR20, c[0x0][0xb0c] ;  /* 0x00016180ff1477ac */ /* 0x000f220008000800 */
[----:B------:R-:W1:Y:S01]  /*2730*/  LDCU.64 UR10, c[0x0][0xb28] ;  /* 0x00016500ff0a77ac */ /* 0x000e620008000a00 */
[----:B------:R-:W-:Y:S02]  /*2740*/  UISETP.NE.AND UP3, UPT, UR42, 0x1, UPT ;  /* 0x000000012a00788c */ /* 0x000fe4000bf65270 */
[----:B--2---:R-:W-:Y:S02]  /*2750*/  UIMAD.WIDE.U32 UR16, UR39, UR15, URZ ;  /* 0x0000000f271072a5 */ /* 0x004fe4000f8e00ff */
[----:B------:R-:W-:Y:S02]  /*2760*/  UIMAD.WIDE.U32 UR8, UR40, UR12, URZ ;  /* 0x0000000c280872a5 */ /* 0x000fe4000f8e00ff */
[----:B------:R-:W-:-:S02]  /*2770*/  UISETP.NE.AND UP0, UPT, UR14, 0x1, UPT ;  /* 0x000000010e00788c */ /* 0x000fc4000bf05270 */
[----:B------:R-:W-:Y:S01]  /*2780*/  UIMAD.WIDE.U32 UR22, UR37, UR15, URZ ;  /* 0x0000000f251672a5 */ /* 0x000fe2000f8e00ff */
[----:B------:R-:W-:Y:S02]  /*2790*/  UMOV UR16, UR17 ;  /* 0x0000001100107c82 */ /* 0x000fe40008000000 */
[----:B------:R-:W-:Y:S01]  /*27a0*/  UMOV UR8, UR9 ;  /* 0x0000000900087c82 */ /* 0x000fe20008000000 */
[----:B---3--:R-:W-:Y:S02]  /*27b0*/  USHF.R.U32.HI UR16, URZ, UR29, UR16 ;  /* 0x0000001dff107299 */ /* 0x008fe40008011610 */
[----:B----4-:R-:W-:Y:S02]  /*27c0*/  UISETP.NE.AND UP2, UPT, UR20, 0x1, UPT ;  /* 0x000000011400788c */ /* 0x010fe4000bf45270 */
[----:B------:R-:W-:Y:S02]  /*27d0*/  USHF.R.U32.HI UR8, URZ, UR13, UR8 ;  /* 0x0000000dff087299 */ /* 0x000fe40008011608 */
[----:B------:R-:W-:-:S02]  /*27e0*/  USEL UR7, UR39, UR16, !UP0 ;  /* 0x0000001027077287 */ /* 0x000fc4000c000000 */
[----:B------:R-:W-:Y:S02]  /*27f0*/  USEL UR8, UR40, UR8, !UP2 ;  /* 0x0000000828087287 */ /* 0x000fe4000d000000 */
[----:B-1----:R-:W-:Y:S01]  /*2800*/  UIMAD.WIDE.U32 UR16, UR7, UR10, URZ ;  /* 0x0000000a071072a5 */ /* 0x002fe2000f8e00ff */
[----:B------:R-:W-:Y:S01]  /*2810*/  UMOV UR4, UR23 ;  /* 0x0000001700047c82 */ /* 0x000fe20008000000 */
[----:B------:R-:W-:Y:S02]  /*2820*/  UIMAD.WIDE.U32 UR18, UR38, UR12, URZ ;  /* 0x0000000c261272a5 */ /* 0x000fe4000f8e00ff */
[----:B------:R-:W-:-:S03]  /*2830*/  UIMAD.WIDE.U32 UR22, UR8, UR10, URZ ;  /* 0x0000000a081672a5 */ /* 0x000fc6000f8e00ff */
[----:B------:R-:W-:Y:S01]  /*2840*/  UMOV UR16, UR17 ;  /* 0x0000001100107c82 */ /* 0x000fe20008000000 */
[----:B------:R-:W-:Y:S02]  /*2850*/  USHF.R.U32.HI UR4, URZ, UR29, UR4 ;  /* 0x0000001dff047299 */ /* 0x000fe40008011604 */
[----:B------:R-:W-:Y:S01]  /*2860*/  @UP3 USHF.R.U32.HI UR7, URZ, UR11, UR16 ;  /* 0x0000000bff073299 */ /* 0x000fe20008011610 */
[----:B------:R-:W-:Y:S01]  /*2870*/  UMOV UR18, UR19 ;  /* 0x0000001300127c82 */ /* 0x000fe20008000000 */
[----:B------:R-:W-:Y:S01]  /*2880*/  UMOV UR22, UR23 ;  /* 0x0000001700167c82 */ /* 0x000fe20008000000 */
[----:B------:R-:W-:Y:S02]  /*2890*/  USHF.R.U32.HI UR13, URZ, UR13, UR18 ;  /* 0x0000000dff0d7299 */ /* 0x000fe40008011612 */
[----:B------:R-:W-:Y:S02]  /*28a0*/  USEL UR4, UR37, UR4, !UP0 ;  /* 0x0000000425047287 */ /* 0x000fe4000c000000 */
[----:B------:R-:W-:-:S02]  /*28b0*/  @UP3 USHF.R.U32.HI UR8, URZ, UR11, UR22 ;  /* 0x0000000bff083299 */ /* 0x000fc40008011616 */
[----:B------:R-:W-:Y:S02]  /*28c0*/  UIMAD UR9, UR42, UR7, URZ ;  /* 0x000000072a0972a4 */ /* 0x000fe4000f8e02ff */
[----:B------:R-:W-:Y:S02]  /*28d0*/  USEL UR7, UR38, UR13, !UP2 ;  /* 0x0000000d26077287 */ /* 0x000fe4000d000000 */
[----:B------:R-:W-:Y:S02]  /*28e0*/  UIMAD UR12, UR42, UR8, URZ ;  /* 0x000000082a0c72a4 */ /* 0x000fe4000f8e02ff */
[----:B------:R-:W-:Y:S02]  /*28f0*/  UISETP.GE.AND UP0, UPT, UR4, UR9, UPT ;  /* 0x000000090400728c */ /* 0x000fe4000bf06270 */
[----:B------:R-:W-:Y:S02]  /*2900*/  UIMAD.WIDE.U32 UR16, UR4, UR10, URZ ;  /* 0x0000000a041072a5 */ /* 0x000fe4000f8e00ff */
[----:B------:R-:W-:-:S02]  /*2910*/  UISETP.GE.OR UP0, UPT, UR7, UR12, UP0 ;  /* 0x0000000c0700728c */ /* 0x000fc40008706670 */
        /* <DEDUP_REMOVED lines=19> */
.L_x_41:
[----:B------:R-:W2:Y:S02]  /*2a50*/  LDCU UR4, c[0x0][0xb30] ;  /* 0x00016600ff0477ac */ /* 0x000ea40008000800 */
[----:B--2---:R-:W-:-:S09]  /*2a60*/  UISETP.NE.AND UP0, UPT, UR4, 0x1, UPT ;  /* 0x000000010400788c */ /* 0x004fd2000bf05270 */
[----:B------:R-:W-:Y:S05]  /*2a70*/  BRA.U UP0, `(.L_x_42) ;  /* 0x0000000100447547 */ /* 0x000fea000b800000 */
        /* <DEDUP_REMOVED lines=17> */
.L_x_42:
[----:B------:R-:W-:Y:S01]  /*2b90*/  VIADD R11, R11, 0x1 ;  /* 0x000000010b0b7836 */ /* 0x000fe20000000000 */
[----:B------:R-:W-:Y:S01]  /*2ba0*/  R2UR UR4, R76 ;  /* 0x000000004c0472ca */ /* 0x000fe200000e0000 */
[----:B------:R-:W-:Y:S01]  /*2bb0*/  UIADD3 UR16, UPT, UPT, UR38, UR63, URZ ;  /* 0x0000003f26107290 */ /* 0x000fe2000fffe0ff */
[----:B------:R-:W-:Y:S02]  /*2bc0*/  PLOP3.LUT P1, PT, PT, PT, PT, 0x80, 0x8 ;  /* 0x000000000008781c */ /* 0x000fe40003f2f070 */
[----:B------:R-:W-:-:S04]  /*2bd0*/  ISETP.NE.AND P0, PT, R11, 0x2, PT ;  /* 0x000000020b00780c */ /* 0x000fc80003f05270 */
[----:B-1----:R-:W-:Y:S02]  /*2be0*/  SEL R0, RZ, 0x1, P0 ;  /* 0x00000001ff007807 */ /* 0x002fe40000000000 */
[----:B------:R-:W-:Y:S02]  /*2bf0*/  SEL R11, R11, RZ, P0 ;  /* 0x000000ff0b0b7207 */ /* 0x000fe40000000000 */
[----:B------:R-:W-:Y:S01]  /*2c00*/  LOP3.LUT R10, R10, R0, RZ, 0x3c, !PT ;  /* 0x000000000a0a7212 */ /* 0x000fe200078e3cff */
[----:B------:R-:W-:Y:S01]  /*2c10*/  UIADD3 UR20, UPT, UPT, UR37, UR4, URZ ;  /* 0x0000000425147290 */ /* 0x000fe2000fffe0ff */
[----:B------:R-:W-:Y:S11]  /*2c20*/  BRA.U UP1, `(.L_x_43) ;  /* 0xfffffff101347547 */ /* 0x000ff6000b83ffff */
[----:B------:R-:W-:Y:S01]  /*2c30*/  UIADD3 UR7, UPT, UPT, UR6, 0x110, URZ ;  /* 0x0000011006077890 */ /* 0x000fe2000fffe0ff */
[----:B------:R-:W-:-:S03]  /*2c40*/  SHF.L.U32 R2, R12, 0x1f, RZ ;  /* 0x0000001f0c027819 */ /* 0x000fc600000006ff */
[----:B------:R-:W-:-:S09]  /*2c50*/  ULEA UR4, UR5, UR7, 0x3 ;  /* 0x0000000705047291 */ /* 0x000fd2000f8e18ff */
[----:B------:R-:W1:Y:S02]  /*2c60*/  SYNCS.PHASECHK.TRANS64.TRYWAIT P0, [UR4], R2 ;  /* 0x00000002ff0075a7 */ /* 0x000e640008001104 */
[----:B-1----:R-:W-:Y:S05]  /*2c70*/  @!P0 BRA `(.L_x_44) ;  /* 0x00000060009c8947 */ /* 0x002fea0003800000 */
.L_x_148:
[----:B------:R-:W-:-:S04]  /*2c80*/  UIADD3 UR4, UPT, UPT, UR5, 0x1, URZ ;  /* 0x0000000105047890 */ /* 0x000fc8000fffe0ff */
[----:B------:R-:W-:-:S04]  /*2c90*/  UISETP.NE.AND UP0, UPT, UR4, 0x22, UPT ;  /* 0x000000220400788c */ /* 0x000fc8000bf05270 */
[----:B------:R-:W-:Y:S02]  /*2ca0*/  USEL UR6, URZ, 0x1, UP0 ;  /* 0x00000001ff067887 */ /* 0x000fe40008000000 */
[----:B------:R-:W-:-:S04]  /*2cb0*/  USEL UR4, UR4, URZ, UP0 ;  /* 0x000000ff04047287 */ /* 0x000fc80008000000 */
[----:B------:R-:W-:Y:S01]  /*2cc0*/  ULEA UR5, UR4, UR7, 0x3 ;  /* 0x0000000704057291 */ /* 0x000fe2000f8e18ff */
[----:B-1----:R-:W-:-:S04]  /*2cd0*/  LOP3.LUT R2, R12, UR6, RZ, 0x3c, !PT ;  /* 0x000000060c027c12 */ /* 0x002fc8000f8e3cff */
[----:B------:R-:W-:-:S04]  /*2ce0*/  SHF.L.U32 R3, R2, 0x1f, RZ ;  /* 0x0000001f02037819 */ /* 0x000fc800000006ff */
[----:B------:R-:W1:Y:S02]  /*2cf0*/  SYNCS.PHASECHK.TRANS64.TRYWAIT P0, [UR5], R3 ;  /* 0x00000003ff0075a7 */ /* 0x000e640008001105 */
[----:B-1----:R-:W-:Y:S05]  /*2d00*/  @!P0 BRA `(.L_x_45) ;  /* 0x0000006000908947 */ /* 0x002fea0003800000 */
.L_x_150:
[----:B------:R-:W-:-:S04]  /*2d10*/  UIADD3 UR4, UPT, UPT, UR4, 0x1, URZ ;  /* 0x0000000104047890 */ /* 0x000fc8000fffe0ff */
[----:B------:R-:W-:-:S04]  /*2d20*/  UISETP.NE.AND UP0, UPT, UR4, 0x22, UPT ;  /* 0x000000220400788c */ /* 0x000fc8000bf05270 */
[----:B------:R-:W-:Y:S02]  /*2d30*/  USEL UR6, URZ, 0x1, UP0 ;  /* 0x00000001ff067887 */ /* 0x000fe40008000000 */
[----:B------:R-:W-:-:S04]  /*2d40*/  USEL UR4, UR4, URZ, UP0 ;  /* 0x000000ff04047287 */ /* 0x000fc80008000000 */
[----:B------:R-:W-:Y:S01]  /*2d50*/  ULEA UR5, UR4, UR7, 0x3 ;  /* 0x0000000704057291 */ /* 0x000fe2000f8e18ff */
[----:B------:R-:W-:-:S04]  /*2d60*/  LOP3.LUT R2, R2, UR6, RZ, 0x3c, !PT ;  /* 0x0000000602027c12 */ /* 0x000fc8000f8e3cff */
[----:B-1----:R-:W-:-:S04]  /*2d70*/  SHF.L.U32 R3, R2, 0x1f, RZ ;  /* 0x0000001f02037819 */ /* 0x002fc800000006ff */
[----:B------:R-:W1:Y:S02]  /*2d80*/  SYNCS.PHASECHK.TRANS64.TRYWAIT P0, [UR5], R3 ;  /* 0x00000003ff0075a7 */ /* 0x000e640008001105 */
[----:B-1----:R-:W-:Y:S05]  /*2d90*/  @!P0 BRA `(.L_x_46) ;  /* 0x0000006000848947 */ /* 0x002fea0003800000 */
.L_x_152:
        /* <DEDUP_REMOVED lines=9> */
.L_x_154:
        /* <DEDUP_REMOVED lines=9> */
.L_x_156:
        /* <DEDUP_REMOVED lines=9> */
.L_x_158:
        /* <DEDUP_REMOVED lines=9> */
.L_x_160:
        /* <DEDUP_REMOVED lines=9> */
.L_x_162:
        /* <DEDUP_REMOVED lines=9> */
.L_x_164:
        /* <DEDUP_REMOVED lines=9> */
.L_x_166:
        /* <DEDUP_REMOVED lines=9> */
.L_x_168:
        /* <DEDUP_REMOVED lines=9> */
.L_x_170:
        /* <DEDUP_REMOVED lines=9> */
.L_x_172:
        /* <DEDUP_REMOVED lines=9> */
.L_x_174:
        /* <DEDUP_REMOVED lines=9> */
.L_x_176:
        /* <DEDUP_REMOVED lines=9> */
.L_x_178:
        /* <DEDUP_REMOVED lines=9> */
.L_x_180:
        /* <DEDUP_REMOVED lines=9> */
.L_x_182:
        /* <DEDUP_REMOVED lines=9> */
.L_x_184:
        /* <DEDUP_REMOVED lines=9> */
.L_x_186:
        /* <DEDUP_REMOVED lines=9> */
.L_x_188:
        /* <DEDUP_REMOVED lines=9> */
.L_x_190:
        /* <DEDUP_REMOVED lines=9> */
.L_x_192:
        /* <DEDUP_REMOVED lines=9> */
.L_x_194:
        /* <DEDUP_REMOVED lines=9> */
.L_x_196:
        /* <DEDUP_REMOVED lines=9> */
.L_x_198:
        /* <DEDUP_REMOVED lines=9> */
.L_x_200:
        /* <DEDUP_REMOVED lines=9> */
.L_x_202:
        /* <DEDUP_REMOVED lines=9> */
.L_x_204:
        /* <DEDUP_REMOVED lines=9> */
.L_x_206:
        /* <DEDUP_REMOVED lines=9> */
.L_x_208:
        /* <DEDUP_REMOVED lines=9> */
.L_x_210:
        /* <DEDUP_REMOVED lines=9> */
.L_x_212:
[----:B------:R-:W-:-:S04]  /*3e80*/  UIADD3 UR4, UPT, UPT, UR4, 0x1, URZ ;  /* 0x0000000104047890 */ /* 0x000fc8000fffe0ff */
[----:B------:R-:W-:-:S04]  /*3e90*/  UISETP.NE.AND UP0, UPT, UR4, 0x22, UPT ;  /* 0x000000220400788c */ /* 0x000fc8000bf05270 */
[----:B------:R-:W-:Y:S02]  /*3ea0*/  USEL UR5, URZ, 0x1, UP0 ;  /* 0x00000001ff057887 */ /* 0x000fe40008000000 */
[----:B------:R-:W-:-:S04]  /*3eb0*/  USEL UR4, UR4, URZ, UP0 ;  /* 0x000000ff04047287 */ /* 0x000fc80008000000 */
[----:B------:R-:W-:Y:S01]  /*3ec0*/  ULEA UR4, UR4, UR7, 0x3 ;  /* 0x0000000704047291 */ /* 0x000fe2000f8e18ff */
[----:B------:R-:W-:-:S04]  /*3ed0*/  LOP3.LUT R2, R2, UR5, RZ, 0x3c, !PT ;  /* 0x0000000502027c12 */ /* 0x000fc8000f8e3cff */
[----:B------:R-:W-:Y:S01]  /*3ee0*/  SHF.L.U32 R2, R2, 0x1f, RZ ;  /* 0x0000001f02027819 */ /* 0x000fe200000006ff */
[----:B-1----:R-:W-:-:S07]  /*3ef0*/  IMAD.U32 R0, RZ, RZ, UR4 ;  /* 0x00000004ff007e24 */ /* 0x002fce000f8e00ff */
.L_x_77:
[----:B-1----:R1:W2:Y:S02]  /*3f00*/  SYNCS.PHASECHK.TRANS64.TRYWAIT P0, [R0+URZ], R2 ;  /* 0x00000002000075a7 */ /* 0x0022a400080011ff */
[----:B--2---:R-:W-:Y:S05]  /*3f10*/  @!P0 NANOSLEEP.SYNCS 0x989680 ;  /* 0x009896800000895d */ /* 0x004fea0003900000 */
[----:B------:R-:W2:Y:S02]  /*3f20*/  @!P0 SYNCS.PHASECHK.TRANS64 P0, [R0+URZ], R2 ;  /* 0x00000002000085a7 */ /* 0x000ea400080010ff */
[----:B--2---:R-:W-:Y:S05]  /*3f30*/  @P0 EXIT ;  /* 0x000000000000094d */ /* 0x004fea0003800000 */
[----:B------:R-:W-:Y:S05]  /*3f40*/  BRA `(.L_x_77) ;  /* 0xfffffffc00ec7947 */ /* 0x000fea000383ffff */
.L_x_23:
[----:B------:R-:W-:-:S04]  /*3f50*/  UISETP.NE.AND UP0, UPT, UR45, URZ, UPT ;  /* 0x000000ff2d00728c */ /* 0x000fc8000bf05270 */
[----:B------:R-:W-:-:S09]  /*3f60*/  UISETP.NE.OR UP0, UPT, UR17, 0x1, UP0 ;  /* 0x000000011100788c */ /* 0x000fd20008705670 */
[----:B------:R-:W-:Y:S05]  /*3f70*/  BRA.U UP0, `(.L_x_78) ;  /* 0x0000000500487547 */ /* 0x000fea000b800000 */
[----:B------:R-:W-:Y:S01]  /*3f80*/  ISETP.GE.U32.AND P2, PT, R0, 0x4, PT ;  /* 0x000000040000780c */ /* 0x000fe20003f46070 */
[----:B------:R-:W-:Y:S01]  /*3f90*/  IMAD.MOV.U32 R12, RZ, RZ, 0x1 ;  /* 0x00000001ff0c7424 */ /* 0x000fe200078e00ff */
[----:B------:R-:W-:Y:S02]  /*3fa0*/  CS2R R10, SRZ ;  /* 0x00000000000a7805 */ /* 0x000fe4000001ff00 */
[----:B------:R-:W-:Y:S01]  /*3fb0*/  CS2R R8, SRZ ;  /* 0x0000000000087805 */ /* 0x000fe2000001ff00 */
[----:B------:R-:W-:Y:S01]  /*3fc0*/  UMOV UR6, 0x400 ;  /* 0x0000040000067882 */ /* 0x000fe20000000000 */
[----:B------:R-:W-:Y:S01]  /*3fd0*/  UMOV UR5, URZ ;  /* 0x000000ff00057c82 */ /* 0x000fe20008000000 */
[----:B------:R-:W-:-:S12]  /*3fe0*/  ULEA UR6, UR45, UR6, 0x18 ;  /* 0x000000062d067291 */ /* 0x000fd8000f8ec0ff */
.L_x_82:
[----:B------:R-:W-:Y:S02]  /*3ff0*/  LEA R2, R8, UR6, 0x3 ;  /* 0x0000000608027c11 */ /* 0x000fe4000f8e18ff */
[----:B------:R-:W-:-:S03]  /*4000*/  SHF.L.U32 R4, R9, 0x1f, RZ ;  /* 0x0000001f09047819 */ /* 0x000fc600000006ff */
[----:B------:R-:W-:Y:S01]  /*4010*/  VIADD R5, R2, 0x2c0 ;  /* 0x000002c002057836 */ /* 0x000fe20000000000 */
[----:B------:R-:W2:Y:S02]  /*4020*/  SYNCS.PHASECHK.TRANS64.TRYWAIT P0, [R2+URZ+0x2b0], R4 ;  /* 0x0002b004020075a7 */ /* 0x000ea400080011ff */
[----:B--2---:R-:W-:Y:S05]  /*4030*/  @!P0 BRA `(.L_x_79) ;  /* 0x0000005800c48947 */ /* 0x004fea0003800000 */
.L_x_213:
[----:B------:R-:W-:Y:S01]  /*4040*/  ULEA UR4, UR5, UR6, 0x3 ;  /* 0x0000000605047291 */ /* 0x000fe2000f8e18ff */
[----:B--2---:R-:W-:Y:S01]  /*4050*/  PRMT R2, RZ, 0x654, R5 ;  /* 0x00000654ff027816 */ /* 0x004fe20000000005 */
[----:B------:R-:W-:Y:S01]  /*4060*/  @!P2 IMAD.MOV.U32 R4, RZ, RZ, 0x10 ;  /* 0x00000010ff04a424 */ /* 0x000fe200078e00ff */
[----:B------:R-:W-:Y:S01]  /*4070*/  SHF.L.U32 R5, R12, 0x1f, RZ ;  /* 0x0000001f0c057819 */ /* 0x000fe200000006ff */
[----:B------:R-:W-:Y:S01]  /*4080*/  UIADD3 UR7, UPT, UPT, UR4, 0x250, URZ ;  /* 0x0000025004077890 */ /* 0x000fe2000fffe0ff */
[----:B------:R2:W-:Y:S05]  /*4090*/  SYNCS.ARRIVE.TRANS64.RED.A1T0 RZ, [R2+URZ], RZ ;  /* 0x000000ff02ff79a7 */ /* 0x0005ea00081004ff */
[----:B------:R-:W-:Y:S01]  /*40a0*/  IMAD.U32 R6, RZ, RZ, UR7 ;  /* 0x00000007ff067e24 */ /* 0x000fe2000f8e00ff */
[----:B------:R-:W3:Y:S04]  /*40b0*/  SYNCS.PHASECHK.TRANS64.TRYWAIT P0, [UR4+0x260], R5 ;  /* 0x00026005ff0075a7 */ /* 0x000ee80008001104 */
[----:B------:R-:W-:Y:S01]  /*40c0*/  PRMT R6, R0, 0x654, R6 ;  /* 0x0000065400067816 */ /* 0x000fe20000000006 */
[----:B--23--:R-:W-:Y:S06]  /*40d0*/  @!P0 BRA `(.L_x_80) ;  /* 0x0000005800b08947 */ /* 0x00cfec0003800000 */
.L_x_215:
[----:B------:R-:W-:Y:S01]  /*40e0*/  ULEA UR8, UR5, UR6, 0x4 ;  /* 0x0000000605087291 */ /* 0x000fe2000f8e20ff */
[----:B------:R-:W-:Y:S01]  /*40f0*/  SEL R3, R6, R3, !P2 ;  /* 0x0000000306037207 */ /* 0x000fe20005000000 */
[----:B------:R-:W-:Y:S01]  /*4100*/  UIADD3 UR9, UPT, UPT, UR4, 0x250, URZ ;  /* 0x0000025004097890 */ /* 0x000fe2000fffe0ff */
[----:B--2---:R-:W-:Y:S01]  /*4110*/  LEA R2, R11, UR6, 0x3 ;  /* 0x000000060b027c11 */ /* 0x004fe2000f8e18ff */
[----:B------:R-:W-:Y:S01]  /*4120*/  UIADD3 UR8, UPT, UPT, UR8, 0x2e0, URZ ;  /* 0x000002e008087890 */ /* 0x000fe2000fffe0ff */
[----:B------:R2:W-:Y:S01]  /*4130*/  @!P2 SYNCS.ARRIVE.TRANS64.RED RZ, [R3+URZ], R4 ;  /* 0x0000000403ffa9a7 */ /* 0x0005e200080004ff */
[----:B------:R-:W-:Y:S01]  /*4140*/  UIADD3 UR4, UPT, UPT, UR5, 0x1, URZ ;  /* 0x0000000105047890 */ /* 0x000fe2000fffe0ff */
[----:B------:R-:W-:-:S03]  /*4150*/  VIADD R8, R8, 0x1 ;  /* 0x0000000108087836 */ /* 0x000fc60000000000 */
[----:B------:R-:W-:Y:S02]  /*4160*/  UISETP.NE.AND UP0, UPT, UR4, 0x2, UPT ;  /* 0x000000020400788c */ /* 0x000fe4000bf05270 */
[----:B------:R-:W-:Y:S01]  /*4170*/  ISETP.NE.AND P0, PT, R8, 0x2, PT ;  /* 0x000000020800780c */ /* 0x000fe20003f05270 */
[----:B------:R-:W-:Y:S06]  /*4180*/  UGETNEXTWORKID.BROADCAST [UR8], [UR9] ;  /* 0x00000000080073ca */ /* 0x000fec0008000100 */
[----:B------:R-:W-:Y:S02]  /*4190*/  USEL UR7, URZ, 0x1, UP0 ;  /* 0x00000001ff077887 */ /* 0x000fe40008000000 */
[----:B------:R-:W-:-:S04]  /*41a0*/  USEL UR5, UR4, URZ, UP0 ;  /* 0x000000ff04057287 */ /* 0x000fc80008000000 */
[----:B------:R-:W-:Y:S02]  /*41b0*/  LOP3.LUT R12, R12, UR7, RZ, 0x3c, !PT ;  /* 0x000000070c0c7c12 */ /* 0x000fe4000f8e3cff */
[----:B--2---:R-:W-:-:S04]  /*41c0*/  SHF.L.U32 R4, R10, 0x1f, RZ ;  /* 0x0000001f0a047819 */ /* 0x004fc800000006ff */
[----:B------:R-:W2:Y:S02]  /*41d0*/  SYNCS.PHASECHK.TRANS64.TRYWAIT P1, [R2+URZ+0x250], R4 ;  /* 0x00025004020075a7 */ /* 0x000ea400080211ff */
[----:B--2---:R-:W-:Y:S05]  /*41e0*/  @!P1 BRA `(.L_x_81) ;  /* 0x0000005800849947 */ /* 0x004fea0003800000 */
.L_x_216:
[C---:B--2---:R-:W-:Y:S01]  /*41f0*/  LEA R4, R11.reuse, UR6, 0x4 ;  /* 0x000000060b047c11 */ /* 0x044fe2000f8e20ff */
[----:B------:R-:W-:Y:S01]  /*4200*/  VIADD R2, R2, 0x260 ;  /* 0x0000026002027836 */ /* 0x000fe20000000000 */
[----:B------:R-:W-:Y:S01]  /*4210*/  SEL R8, R8, RZ, P0 ;  /* 0x000000ff08087207 */ /* 0x000fe20000000000 */
[----:B------:R-:W-:-:S03]  /*4220*/  VIADD R11, R11, 0x1 ;  /* 0x000000010b0b7836 */ /* 0x000fc60000000000 */
[----:B------:R-:W2:Y:S01]  /*4230*/  LDS.128 R4, [R4+0x2e0] ;  /* 0x0002e00004047984 */ /* 0x000ea20000000c00 */
[----:B------:R-:W-:Y:S02]  /*4240*/  PRMT R2, RZ, 0x654, R2 ;  /* 0x00000654ff027816 */ /* 0x000fe40000000002 */
[C---:B------:R-:W-:Y:S01]  /*4250*/  ISETP.NE.AND P1, PT, R11.reuse, 0x2, PT ;  /* 0x000000020b00780c */ /* 0x040fe20003f25270 */
[----:B------:R-:W-:Y:S01]  /*4260*/  @!PT LDS RZ, [RZ] ;  /* 0x00000000fffff984 */ /* 0x000fe20000000800 */
[----:B------:R-:W-:Y:S01]  /*4270*/  @!PT LDS RZ, [RZ] ;  /* 0x00000000fffff984 */ /* 0x000fe20000000800 */
[----:B------:R-:W-:Y:S01]  /*4280*/  @!PT LDS RZ, [RZ] ;  /* 0x00000000fffff984 */ /* 0x000fe20000000800 */
[----:B------:R-:W-:Y:S01]  /*4290*/  @!PT LDS RZ, [RZ] ;  /* 0x00000000fffff984 */ /* 0x000fe20000000800 */
[----:B------:R3:W-:Y:S06]  /*42a0*/  MEMBAR.ALL.CTA ;  /* 0x0000000000007992 */ /* 0x0007ec0000008000 */
[----:B---3--:R-:W3:Y:S01]  /*42b0*/  FENCE.VIEW.ASYNC.S ;  /* 0x00000000000073c6 */ /* 0x008ee20000000000 */
[----:B------:R-:W-:Y:S01]  /*42c0*/  SEL R11, R11, RZ, P1 ;  /* 0x000000ff0b0b7207 */ /* 0x000fe20000800000 */
[----:B---3--:R3:W-:Y:S01]  /*42d0*/  SYNCS.ARRIVE.TRANS64.RED.A1T0 RZ, [R2+URZ], RZ ;  /* 0x000000ff02ff79a7 */ /* 0x0087e200081004ff */
[----:B--2---:R-:W-:-:S02]  /*42e0*/  LOP3.LUT P3, RZ, R6, 0x1, RZ, 0xc0, !PT ;  /* 0x0000000106ff7812 */ /* 0x004fc4000786c0ff */
[----:B------:R-:W-:-:S04]  /*42f0*/  SEL R4, RZ, 0x1, P1 ;  /* 0x00000001ff047807 */ /* 0x000fc80000800000 */
[----:B------:R-:W-:Y:S02]  /*4300*/  LOP3.LUT R10, R10, R4, RZ, 0x3c, !PT ;  /* 0x000000040a0a7212 */ /* 0x000fe400078e3cff */
[----:B---3--:R-:W-:-:S04]  /*4310*/  SEL R2, RZ, 0x1, P0 ;  /* 0x00000001ff027807 */ /* 0x008fc80000000000 */
[----:B------:R-:W-:Y:S01]  /*4320*/  LOP3.LUT R9, R9, R2, RZ, 0x3c, !PT ;  /* 0x0000000209097212 */ /* 0x000fe200078e3cff */
[----:B------:R-:W-:Y:S06]  /*4330*/  @P3 BRA `(.L_x_82) ;  /* 0xfffffffc002c3947 */ /* 0x000fec000383ffff */
[----:B------:R-:W-:Y:S01]  /*4340*/  ULEA UR4, UR5, UR6, 0x3 ;  /* 0x0000000605047291 */ /* 0x000fe2000f8e18ff */
[----:B------:R-:W-:-:S08]  /*4350*/  SHF.L.U32 R2, R12, 0x1f, RZ ;  /* 0x0000001f0c027819 */ /* 0x000fd000000006ff */
[----:B------:R-:W2:Y:S02]  /*4360*/  SYNCS.PHASECHK.TRANS64 P0, [UR4+0x260], R2 ;  /* 0x00026002ff0075a7 */ /* 0x000ea40008001004 */
[----:B--2---:R-:W-:Y:S05]  /*4370*/  @P0 BRA `(.L_x_83) ;  /* 0x0000000000080947 */ /* 0x004fea0003800000 */
[----:B------:R-:W2:Y:S02]  /*4380*/  SYNCS.PHASECHK.TRANS64.TRYWAIT P0, [UR4+0x260], R2 ;  /* 0x00026002ff0075a7 */ /* 0x000ea40008001104 */
[----:B--2---:R-:W-:Y:S05]  /*4390*/  @!P0 BRA `(.L_x_84) ;  /* 0x00000058002c8947 */ /* 0x004fea0003800000 */
.L_x_83:
[----:B------:R-:W-:-:S04]  /*43a0*/  UIADD3 UR7, UPT, UPT, UR5, 0x1, URZ ;  /* 0x0000000105077890 */ /* 0x000fc8000fffe0ff */
[----:B------:R-:W-:-:S04]  /*43b0*/  UISETP.NE.AND UP0, UPT, UR7, 0x2, UPT ;  /* 0x000000020700788c */ /* 0x000fc8000bf05270 */
[----:B------:R-:W-:Y:S02]  /*43c0*/  USEL UR8, URZ, 0x1, UP0 ;  /* 0x00000001ff087887 */ /* 0x000fe40008000000 */
[----:B------:R-:W-:-:S04]  /*43d0*/  USEL UR7, UR7, URZ, UP0 ;  /* 0x000000ff07077287 */ /* 0x000fc80008000000 */
[----:B------:R-:W-:Y:S01]  /*43e0*/  ULEA UR7, UR7, UR6, 0x3 ;  /* 0x0000000607077291 */ /* 0x000fe2000f8e18ff */
[----:B--2---:R-:W-:-:S04]  /*43f0*/  LOP3.LUT R2, R12, UR8, RZ, 0x3c, !PT ;  /* 0x000000080c027c12 */ /* 0x004fc8000f8e3cff */
[----:B------:R-:W-:-:S04]  /*4400*/  SHF.L.U32 R0, R2, 0x1f, RZ ;  /* 0x0000001f02007819 */ /* 0x000fc800000006ff */
[----:B------:R-:W2:Y:S02]  /*4410*/  SYNCS.PHASECHK.TRANS64 P0, [UR7+0x260], R0 ;  /* 0x00026000ff0075a7 */ /* 0x000ea40008001007 */
[----:B-12---:R-:W-:Y:S05]  /*4420*/  @P0 EXIT ;  /* 0x000000000000094d */ /* 0x006fea0003800000 */
[----:B------:R-:W-:Y:S02]  /*4430*/  SHF.L.U32 R2, R2, 0x1f, RZ ;  /* 0x0000001f02027819 */ /* 0x000fe400000006ff */
[----:B------:R-:W-:-:S07]  /*4440*/  MOV R0, UR7 ;  /* 0x0000000700007c02 */ /* 0x000fce0008000f00 */
.L_x_85:
[----:B-1----:R1:W2:Y:S02]  /*4450*/  SYNCS.PHASECHK.TRANS64.TRYWAIT P0, [R0+URZ+0x260], R2 ;  /* 0x00026002000075a7 */ /* 0x0022a400080011ff */
[----:B--2---:R-:W-:Y:S05]  /*4460*/  @!P0 NANOSLEEP.SYNCS 0x989680 ;  /* 0x009896800000895d */ /* 0x004fea0003900000 */
[----:B------:R-:W2:Y:S02]  /*4470*/  @!P0 SYNCS.PHASECHK.TRANS64 P0, [R0+URZ+0x260], R2 ;  /* 0x00026002000085a7 */ /* 0x000ea400080010ff */
[----:B--2---:R-:W-:Y:S05]  /*4480*/  @P0 EXIT ;  /* 0x000000000000094d */ /* 0x004fea0003800000 */
[----:B------:R-:W-:Y:S05]  /*4490*/  BRA `(.L_x_85) ;  /* 0xfffffffc00ec7947 */ /* 0x000fea000383ffff */
.L_x_78:
[----:B------:R-:W-:Y:S05]  /*44a0*/  BRA.U UP4, `(.L_x_86) ;  /* 0x0000000d04807547 */ /* 0x000fea000b800000 */
[----:B------:R-:W-:Y:S01]  /*44b0*/  UMOV UR4, 0x40 ;  /* 0x0000004000047882 */ /* 0x000fe20000000000 */
[----:B------:R-:W-:Y:S01]  /*44c0*/  NOP ;  /* 0x0000000000007918 */ /* 0x000fe20000000000 */
[----:B------:R-:W-:Y:S01]  /*44d0*/  ULEA UR5, UR45, UR4, 0x18 ;  /* 0x000000042d057291 */ /* 0x000fe2000f8ec0ff */
[----:B------:R-:W-:Y:S02]  /*44e0*/  UMOV UR6, 0x400 ;  /* 0x0000040000067882 */ /* 0x000fe40000000000 */
[----:B------:R-:W-:-:S06]  /*44f0*/  ULEA UR6, UR45, UR6, 0x18 ;  /* 0x000000062d067291 */ /* 0x000fcc000f8ec0ff */
[----:B------:R-:W2:Y:S02]  /*4500*/  LDS.U8 R0, [UR5+0x1c] ;  /* 0x00001c05ff007984 */ /* 0x000ea40008000000 */
[----:B--2---:R-:W-:-:S13]  /*4510*/  ISETP.NE.AND P0, PT, R0, RZ, PT ;  /* 0x000000ff0000720c */ /* 0x004fda0003f05270 */
[----:B------:R-:W-:Y:S05]  /*4520*/  @P0 BRA `(.L_x_87) ;  /* 0x0000000000580947 */ /* 0x000fea0003800000 */
[----:B------:R-:W-:-:S13]  /*4530*/  ELECT P0, URZ, PT ;  /* 0x0000000000ff782f */ /* 0x000fda0003800000 */
[----:B------:R-:W-:Y:S05]  /*4540*/  @!P0 BRA `(.L_x_88) ;  /* 0x0000000000608947 */ /* 0x000fea0003800000 */
[----:B------:R-:W-:Y:S01]  /*4550*/  UMOV UR4, 0x10 ;  /* 0x0000001000047882 */ /* 0x000fe20000000000 */
[----:B------:R-:W-:Y:S01]  /*4560*/  HFMA2 R0, -RZ, RZ, 0, 5.9604644775390625e-08 ;  /* 0x00000001ff007431 */ /* 0x000fe200000001ff */
[----:B------:R-:W-:-:S03]  /*4570*/  MOV R3, 0xffff ;  /* 0x0000ffff00037802 */ /* 0x000fc60000000f00 */
[----:B------:R-:W-:Y:S04]  /*4580*/  DEPBAR.LE SB2, 0x36 ;  /* 0x0000ad800000791a */ /* 0x000fe80000000000 */
[----:B------:R-:W2:Y:S02]  /*4590*/  UTCATOMSWS.FIND_AND_SET.ALIGN UP0, UR4, UR4 ;  /* 0x00000004000475e3 */ /* 0x000ea40008000800 */
[----:B--2---:R-:W-:Y:S01]  /*45a0*/  MOV R4, UR4 ;  /* 0x0000000400047c02 */ /* 0x004fe20008000f00 */
[----:B------:R-:W-:Y:S06]  /*45b0*/  BRA.U UP0, `(.L_x_89) ;  /* 0x0000000100187547 */ /* 0x000fec000b800000 */
.L_x_90:
[----:B------:R-:W-:Y:S05]  /*45c0*/  NANOSLEEP 0x64 ;  /* 0x000000640000795d */ /* 0x000fea0003800000 */
[----:B------:R-:W-:-:S05]  /*45d0*/  UMOV UR4, 0x10 ;  /* 0x0000001000047882 */ /* 0x000fca0000000000 */
[----:B------:R-:W-:Y:S04]  /*45e0*/  DEPBAR.LE SB2, 0x36 ;  /* 0x0000ad800000791a */ /* 0x000fe80000000000 */
[----:B------:R-:W2:Y:S02]  /*45f0*/  UTCATOMSWS.FIND_AND_SET.ALIGN UP0, UR4, UR4 ;  /* 0x00000004000475e3 */ /* 0x000ea40008000800 */
[----:B--2---:R-:W-:Y:S01]  /*4600*/  MOV R4, UR4 ;  /* 0x0000000400047c02 */ /* 0x004fe20008000f00 */
[----:B------:R-:W-:Y:S05]  /*4610*/  BRA.U !UP0, `(.L_x_90) ;  /* 0xfffffffd08e87547 */ /* 0x000fea000b83ffff */
.L_x_89:
[-C--:B------:R-:W-:Y:S02]  /*4620*/  SHF.L.U32 R3, R3, R4.reuse, RZ ;  /* 0x0000000403037219 */ /* 0x080fe400000006ff */
[----:B------:R-:W-:Y:S01]  /*4630*/  SHF.L.U32 R0, R0, R4, RZ ;  /* 0x0000000400007219 */ /* 0x000fe200000006ff */
[----:B------:R-:W-:Y:S02]  /*4640*/  IMAD.SHL.U32 R4, R4, 0x20, RZ ;  /* 0x0000002004047824 */ /* 0x000fe400078e00ff */
[----:B------:R2:W-:Y:S04]  /*4650*/  ATOMS.OR RZ, [UR5+0x14], R3 ;  /* 0x00001403ffff798c */ /* 0x0005e8000b000005 */
[----:B------:R2:W-:Y:S04]  /*4660*/  ATOMS.OR RZ, [UR5+0x18], R0 ;  /* 0x00001800ffff798c */ /* 0x0005e8000b000005 */
[----:B------:R2:W-:Y:S01]  /*4670*/  STS [UR6+0x300], R4 ;  /* 0x00030004ff007988 */ /* 0x0005e20008000806 */
[----:B------:R-:W-:Y:S05]  /*4680*/  BRA `(.L_x_88) ;  /* 0x0000000000107947 */ /* 0x000fea0003800000 */
.L_x_87:
[----:B------:R-:W-:Y:S02]  /*4690*/  MOV R0, 0xffffffff ;  /* 0xffffffff00007802 */ /* 0x000fe40000000f00 */
[----:B------:R-:W-:-:S03]  /*46a0*/  MOV R4, 0x46d0 ;  /* 0x000046d000047802 */ /* 0x000fc60000000f00 */
[----:B------:R2:W-:Y:S04]  /*46b0*/  STS [UR6+0x300], R0 ;  /* 0x00030000ff007988 */ /* 0x0005e80008000806 */
[----:B-12--5:R-:W-:Y:S05]  /*46c0*/  CALL.REL.NOINC `($__internal_1_$__cuda_sm10x_tcgen05_guardrail_trap_phase_invalid_during_alloc) ;  /* 0x0000005800ec7944 */ /* 0x026fea0003c00000 */
.L_x_88:
[----:B------:R-:W-:Y:S05]  /*46d0*/  WARPSYNC.ALL ;  /* 0x0000000000007948 */ /* 0x000fea0003800000 */
[----:B------:R-:W3:Y:S01]  /*46e0*/  S2UR UR4, SR_CgaCtaId ;  /* 0x00000000000479c3 */ /* 0x000ee20000008800 */
[----:B------:R-:W-:Y:S01]  /*46f0*/  UMOV UR13, 0x400 ;  /* 0x00000400000d7882 */ /* 0x000fe20000000000 */
[----:B------:R-:W-:-:S06]  /*4700*/  NOP ;  /* 0x0000000000007918 */ /* 0x000fcc0000000000 */
[----:B------:R-:W-:Y:S06]  /*4710*/  BAR.ARV 0x6, 0xa0 ;  /* 0x0182800000007b1d */ /* 0x000fec0000002000 */
[----:B------:R-:W4:Y:S01]  /*4720*/  LDCU UR5, c[0x0][0x38c] ;  /* 0x00007180ff0577ac */ /* 0x000f220008000800 */
[----:B------:R-:W-:Y:S01]  /*4730*/  LOP3.LUT R2, R2, 0xffff, RZ, 0xc0, !PT ;  /* 0x0000ffff02027812 */ /* 0x000fe200078ec0ff */
[----:B------:R-:W-:Y:S01]  /*4740*/  IMAD.MOV.U32 R11, RZ, RZ, 0x1 ;  /* 0x00000001ff0b7424 */ /* 0x000fe200078e00ff */
[----:B------:R-:W-:Y:S01]  /*4750*/  CS2R R8, SRZ ;  /* 0x0000000000087805 */ /* 0x000fe2000001ff00 */
[----:B------:R-:W1:Y:S01]  /*4760*/  LDCU UR8, c[0x0][0x38c] ;  /* 0x00007180ff0877ac */ /* 0x000e620008000800 */
[----:B------:R-:W-:Y:S01]  /*4770*/  R2UR UR15, R2 ;  /* 0x00000000020f72ca */ /* 0x000fe200000e0000 */
[----:B------:R-:W-:Y:S01]  /*4780*/  IMAD.MOV.U32 R10, RZ, RZ, RZ ;  /* 0x000000ffff0a7224 */ /* 0x000fe200078e00ff */
[----:B------:R-:W-:Y:S01]  /*4790*/  UMOV UR18, URZ ;  /* 0x000000ff00127c82 */ /* 0x000fe20008000000 */
[----:B------:R-:W-:Y:S01]  /*47a0*/  UMOV UR10, URZ ;  /* 0x000000ff000a7c82 */ /* 0x000fe20008000000 */
[----:B---3--:R-:W-:Y:S01]  /*47b0*/  ULEA UR13, UR4, UR13, 0x18 ;  /* 0x0000000d040d7291 */ /* 0x008fe2000f8ec0ff */
[----:B------:R-:W-:Y:S01]  /*47c0*/  UMOV UR20, 0x0 ;  /* 0x0000000000147882 */ /* 0x000fe20000000000 */
[----:B------:R-:W-:-:S02]  /*47d0*/  UMOV UR21, 0x42004a0 ;  /* 0x042004a000157882 */ /* 0x000fc40000000000 */
[----:B------:R-:W-:Y:S02]  /*47e0*/  UIADD3 UR6, UPT, UPT, UR13, 0x4600, URZ ;  /* 0x000046000d067890 */ /* 0x000fe4000fffe0ff */
[----:B------:R-:W-:Y:S02]  /*47f0*/  UIADD3 UR7, UPT, UPT, UR13, 0x15600, URZ ;  /* 0x000156000d077890 */ /* 0x000fe4000fffe0ff */
[----:B----4-:R-:W-:Y:S01]  /*4800*/  UIADD3 UR5, UPT, UPT, UR5, 0x1f, URZ ;  /* 0x0000001f05057890 */ /* 0x010fe2000fffe0ff */
[----:B--2---:R-:W2:Y:S01]  /*4810*/  LDS R0, [UR13+0x300] ;  /* 0x0003000dff007984 */ /* 0x004ea20008000800 */
[----:B------:R-:W-:Y:S02]  /*4820*/  USHF.R.U32.HI UR6, URZ, 0x4, UR6 ;  /* 0x00000004ff067899 */ /* 0x000fe40008011606 */
[----:B------:R-:W-:Y:S02]  /*4830*/  USHF.R.S32.HI UR4, URZ, 0x1f, UR5 ;  /* 0x0000001fff047899 */ /* 0x000fe40008011405 */
[----:B------:R-:W-:-:S02]  /*4840*/  ULOP3.LUT UR6, UR6, 0x3fff, URZ, 0xc0, !UPT ;  /* 0x00003fff06067892 */ /* 0x000fc4000f8ec0ff */
[----:B------:R-:W-:Y:S02]  /*4850*/  ULEA.HI UR4, UR4, UR5, URZ, 0x5 ;  /* 0x0000000504047291 */ /* 0x000fe4000f8f28ff */
[----:B------:R-:W-:Y:S02]  /*4860*/  USHF.R.U32.HI UR5, URZ, 0x4, UR7 ;  /* 0x00000004ff057899 */ /* 0x000fe40008011607 */
[----:B------:R-:W-:Y:S02]  /*4870*/  USHF.R.S32.HI UR22, URZ, 0x5, UR4 ;  /* 0x00000005ff167899 */ /* 0x000fe40008011404 */
[----:B------:R-:W-:Y:S02]  /*4880*/  ULOP3.LUT UR5, UR5, 0x3fff, URZ, 0xc0, !UPT ;  /* 0x00003fff05057892 */ /* 0x000fe4000f8ec0ff */
[----:B------:R-:W-:Y:S02]  /*4890*/  UISETP.LT.AND UP0, UPT, UR22, 0x1, UPT ;  /* 0x000000011600788c */ /* 0x000fe4000bf01270 */
[----:B------:R-:W-:-:S02]  /*48a0*/  ULOP3.LUT UR16, UR6, 0x10000, URZ, 0xfc, !UPT ;  /* 0x0001000006107892 */ /* 0x000fc4000f8efcff */
[----:B------:R-:W-:Y:S02]  /*48b0*/  USEL UR23, UR22, 0x1, !UP0 ;  /* 0x0000000116177887 */ /* 0x000fe4000c000000 */
[----:B------:R-:W-:Y:S02]  /*48c0*/  ULOP3.LUT UR17, UR5, 0x10000, URZ, 0xfc, !UPT ;  /* 0x0001000005117892 */ /* 0x000fe4000f8efcff */
[----:B------:R-:W-:Y:S02]  /*48d0*/  UIADD3 UR23, UPT, UPT, -UR23, URZ, URZ ;  /* 0x000000ff17177290 */ /* 0x000fe4000fffe1ff */
[----:B-1----:R-:W-:Y:S01]  /*48e0*/  UISETP.GE.AND UP4, UPT, UR8, 0x1, UPT ;  /* 0x000000010800788c */ /* 0x002fe2000bf86270 */
[----:B--2---:R-:W-:-:S15]  /*48f0*/  R2UR UR24, R0 ;  /* 0x00000000001872ca */ /* 0x004fde00000e0000 */
.L_x_97:
[----:B------:R-:W-:Y:S02]  /*4900*/  LEA R0, R10, UR13, 0x3 ;  /* 0x0000000d0a007c11 */ /* 0x000fe4000f8e18ff */
[----:B------:R-:W-:Y:S02]  /*4910*/  SHF.L.U32 R2, R9, 0x1f, RZ ;  /* 0x0000001f09027819 */ /* 0x000fe400000006ff */
[----:B------:R-:W-:Y:S01]  /*4920*/  PLOP3.LUT P0, PT, PT, PT, UP4, 0x80, 0x8 ;  /* 0x000000000008781c */ /* 0x000fe20003f0f048 */
[----:B------:R-:W-:Y:S01]  /*4930*/  VIADD R3, R0, 0x260 ;  /* 0x0000026000037836 */ /* 0x000fe20000000000 */
[----:B-1----:R-:W1:Y:S02]  /*4940*/  SYNCS.PHASECHK.TRANS64.TRYWAIT P1, [R0+URZ+0x250], R2 ;  /* 0x00025002000075a7 */ /* 0x002e6400080211ff */
[----:B-1-3--:R-:W-:Y:S09]  /*4950*/  @!P1 BRA `(.L_x_91) ;  /* 0x0000005000d49947 */ /* 0x00aff20003800000 */
.L_x_218:
[----:B------:R-:W-:Y:S01]  /*4960*/  LEA R4, R10, UR13, 0x4 ;  /* 0x0000000d0a047c11 */ /* 0x000fe2000f8e20ff */
[----:B------:R-:W-:Y:S01]  /*4970*/  @UP4 ULEA UR4, UR10, UR13, 0x3 ;  /* 0x0000000d0a044291 */ /* 0x000fe2000f8e18ff */
[----:B------:R-:W-:Y:S01]  /*4980*/  PLOP3.LUT P2, PT, PT, PT, PT, 0x80, 0x8 ;  /* 0x000000000008781c */ /* 0x000fe20003f4f070 */
[----:B------:R-:W-:Y:S01]  /*4990*/  ULEA UR19, UR18, UR13, 0x3 ;  /* 0x0000000d12137291 */ /* 0x000fe2000f8e18ff */
[----:B------:R-:W-:Y:S02]  /*49a0*/  PRMT R3, RZ, 0x654, R3 ;  /* 0x00000654ff037816 */ /* 0x000fe40000000003 */
[----:B------:R-:W2:Y:S01]  /*49b0*/  LDS.128 R4, [R4+0x2e0] ;  /* 0x0002e00004047984 */ /* 0x000ea20000000c00 */
[----:B-1----:R-:W-:Y:S02]  /*49c0*/  @P0 SHF.L.U32 R2, R8, 0x1f, RZ ;  /* 0x0000001f08020819 */ /* 0x002fe400000006ff */
[----:B------:R-:W-:Y:S01]  /*49d0*/  SHF.L.U32 R0, R11, 0x1f, RZ ;  /* 0x0000001f0b007819 */ /* 0x000fe200000006ff */
[----:B------:R-:W-:Y:S01]  /*49e0*/  @!PT LDS RZ, [RZ] ;  /* 0x00000000fffff984 */ /* 0x000fe20000000800 */
[----:B------:R-:W-:Y:S01]  /*49f0*/  @!PT LDS RZ, [RZ] ;  /* 0x00000000fffff984 */ /* 0x000fe20000000800 */
[----:B------:R-:W-:Y:S01]  /*4a00*/  @!PT LDS RZ, [RZ] ;  /* 0x00000000fffff984 */ /* 0x000fe20000000800 */
[----:B------:R-:W-:Y:S01]  /*4a10*/  @!PT LDS RZ, [RZ] ;  /* 0x00000000fffff984 */ /* 0x000fe20000000800 */
[----:B------:R1:W-:Y:S06]  /*4a20*/  MEMBAR.ALL.CTA ;  /* 0x0000000000007992 */ /* 0x0003ec0000008000 */
[----:B-1----:R-:W1:Y:S02]  /*4a30*/  FENCE.VIEW.ASYNC.S ;  /* 0x00000000000073c6 */ /* 0x002e640000000000 */
[----:B-1----:R1:W-:Y:S01]  /*4a40*/  SYNCS.ARRIVE.TRANS64.RED.A1T0 RZ, [R3+URZ], RZ ;  /* 0x000000ff03ff79a7 */ /* 0x0023e200081004ff */
[----:B------:R1:W3:Y:S01]  /*4a50*/  @P0 SYNCS.PHASECHK.TRANS64.TRYWAIT P2, [UR4], R2 ;  /* 0x00000002ff0005a7 */ /* 0x0002e20008041104 */
[----:B--2---:R-:W-:Y:S01]  /*4a60*/  LOP3.LUT P1, RZ, R6, 0x1, RZ, 0xc0, !PT ;  /* 0x0000000106ff7812 */ /* 0x004fe2000782c0ff */
[----:B------:R-:W2:Y:S02]  /*4a70*/  SYNCS.PHASECHK.TRANS64.TRYWAIT P0, [UR19+0x290], R0 ;  /* 0x00029000ff0075a7 */ /* 0x000ea40008001113 */
[----:B-123--:R-:W-:Y:S10]  /*4a80*/  @!P0 BRA `(.L_x_92) ;  /* 0x00000050009c8947 */ /* 0x00eff40003800000 */
.L_x_220:
[----:B------:R-:W-:Y:S01]  /*4a90*/  IADD3 R10, PT, PT, R10, 0x1, RZ ;  /* 0x000000010a0a7810 */ /* 0x000fe20007ffe0ff */
[----:B------:R-:W-:Y:S06]  /*4aa0*/  BRA.U !UP4, `(.L_x_93) ;  /* 0x000000010ca07547 */ /* 0x000fec000b800000 */
[----:B------:R-:W-:Y:S02]  /*4ab0*/  ULEA.HI UR4, UR18, UR18, URZ, 0x1 ;  /* 0x0000001212047291 */ /* 0x000fe4000f8f08ff */
[----:B------:R-:W-:Y:S02]  /*4ac0*/  UPLOP3.LUT UP2, UPT, UPT, UPT, UPT, 0x40, 0x4 ;  /* 0x000000000004789c */ /* 0x000fe40003f4e870 */
[----:B------:R-:W-:Y:S02]  /*4ad0*/  USHF.L.U32 UR5, UR4, 0x6, URZ ;  /* 0x0000000604057899 */ /* 0x000fe400080006ff */
[----:B------:R-:W-:Y:S02]  /*4ae0*/  ULOP3.LUT UR14, UR4, 0xffe, URZ, 0xc0, !UPT ;  /* 0x00000ffe040e7892 */ /* 0x000fe4000f8ec0ff */
[----:B------:R-:W-:Y:S02]  /*4af0*/  ULOP3.LUT UR4, UR5, 0xffffff80, URZ, 0xc0, !UPT ;  /* 0xffffff8005047892 */ /* 0x000fe4000f8ec0ff */
[----:B------:R-:W-:-:S02]  /*4b00*/  UIADD3 UR14, UPT, UPT, -UR14, UR18, URZ ;  /* 0x000000120e0e7290 */ /* 0x000fc4000fffe1ff */
[----:B------:R-:W-:Y:S01]  /*4b10*/  UIADD3 UR4, UPT, UPT, UR24, UR4, URZ ;  /* 0x0000000418047290 */ /* 0x000fe2000fffe0ff */
[----:B------:R-:W-:Y:S01]  /*4b20*/  UMOV UR12, UR23 ;  /* 0x00000017000c7c82 */ /* 0x000fe20008000000 */
[----:B------:R-:W-:Y:S02]  /*4b30*/  UMOV UR11, UR22 ;  /* 0x00000016000b7c82 */ /* 0x000fe40008000000 */
[----:B------:R-:W-:Y:S01]  /*4b40*/  ULEA UR14, UR14, UR4, 0x14 ;  /* 0x000000040e0e7291 */ /* 0x000fe2000f8ea0ff */
[----:B------:R-:W-:-:S11]  /*4b50*/  UMOV UR5, UR10 ;  /* 0x0000000a00057c82 */ /* 0x000fd60008000000 */
.L_x_96:
[----:B------:R-:W-:Y:S02]  /*4b60*/  UIADD3 UR12, UPT, UPT, UR12, 0x1, URZ ;  /* 0x000000010c0c7890 */ /* 0x000fe4000fffe0ff */
[----:B--2---:R-:W-:Y:S02]  /*4b70*/  ULEA UR6, UR5, UR13, 0x3 ;  /* 0x0000000d05067291 */ /* 0x004fe4000f8e18ff */
[----:B------:R-:W-:Y:S01]  /*4b80*/  UISETP.NE.AND UP3, UPT, UR12, URZ, UPT ;  /* 0x000000ff0c00728c */ /* 0x000fe2000bf65270 */
[----:B---3--:R-:W-:Y:S10]  /*4b90*/  @P2 BRA `(.L_x_94) ;  /* 0x00000000000c2947 */ /* 0x008ff40003800000 */
[----:B-1----:R-:W-:Y:S04]  /*4ba0*/  SHF.L.U32 R2, R8, 0x1f, RZ ;  /* 0x0000001f08027819 */ /* 0x002fe800000006ff */
[----:B------:R-:W1:Y:S02]  /*4bb0*/  SYNCS.PHASECHK.TRANS64.TRYWAIT P0, [UR6], R2 ;  /* 0x00000002ff0075a7 */ /* 0x000e640008001106 */
[----:B-1----:R-:W-:Y:S05]  /*4bc0*/  @!P0 BRA `(.L_x_95) ;  /* 0x0000005000648947 */ /* 0x002fea0003800000 */
.L_x_94:
[----:B------:R-:W-:Y:S01]  /*4bd0*/  UISETP.NE.AND UP0, UPT, UR11, 0x1, UPT ;  /* 0x000000010b00788c */ /* 0x000fe2000bf05270 */
[----:B------:R-:W-:Y:S01]  /*4be0*/  PLOP3.LUT P2, PT, PT, PT, PT, 0x80, 0x8 ;  /* 0x000000000008781c */ /* 0x000fe20003f4f070 */
[----:B------:R-:W-:Y:S02]  /*4bf0*/  UIADD3 UR4, UPT, UPT, UR5, 0x1, URZ ;  /* 0x0000000105047890 */ /* 0x000fe4000fffe0ff */
[----:B------:R-:W-:Y:S02]  /*4c00*/  ULEA UR8, UR5, UR17, 0x8 ;  /* 0x0000001105087291 */ /* 0x000fe4000f8e40ff */
[----:B------:R-:W-:Y:S01]  /*4c10*/  UISETP.NE.AND UP1, UPT, UR4, 0x22, UPT ;  /* 0x000000220400788c */ /* 0x000fe2000bf25270 */
[----:B------:R-:W-:Y:S01]  /*4c20*/  PLOP3.LUT P0, PT, PT, PT, UP0, 0x80, 0x8 ;  /* 0x000000000008781c */ /* 0x000fe20003f0f008 */
[----:B------:R-:W-:Y:S02]  /*4c30*/  UIADD3 UR11, UPT, UPT, UR11, -0x1, URZ ;  /* 0xffffffff0b0b7890 */ /* 0x000fe4000fffe0ff */
[----:B------:R-:W-:Y:S02]  /*4c40*/  USEL UR7, URZ, 0x1, UP1 ;  /* 0x00000001ff077887 */ /* 0x000fe40008800000 */
[----:B------:R-:W-:Y:S01]  /*4c50*/  USEL UR10, UR4, URZ, UP1 ;  /* 0x000000ff040a7287 */ /* 0x000fe20008800000 */
[----:B------:R-:W-:Y:S03]  /*4c60*/  UMOV UR9, 0xc0004010 ;  /* 0xc000401000097882 */ /* 0x000fe60000000000 */
[----:B------:R-:W-:Y:S01]  /*4c70*/  @UP0 ULEA UR4, UR10, UR13, 0x3 ;  /* 0x0000000d0a040291 */ /* 0x000fe2000f8e18ff */
[----:B------:R-:W-:Y:S01]  /*4c80*/  LOP3.LUT R8, R8, UR7, RZ, 0x3c, !PT ;  /* 0x0000000708087c12 */ /* 0x000fe2000f8e3cff */
[----:B------:R-:W-:Y:S03]  /*4c90*/  UMOV UR7, 0xc0004010 ;  /* 0xc000401000077882 */ /* 0x000fe60000000000 */
[----:B-1----:R-:W-:Y:S04]  /*4ca0*/  @P0 SHF.L.U32 R0, R8, 0x1f, RZ ;  /* 0x0000001f08000819 */ /* 0x002fe800000006ff */
[----:B------:R2:W3:Y:S01]  /*4cb0*/  @P0 SYNCS.PHASECHK.TRANS64.TRYWAIT P2, [UR4], R0 ;  /* 0x00000000ff0005a7 */ /* 0x0004e20008041104 */
[----:B------:R-:W-:Y:S02]  /*4cc0*/  UIADD3 UR4, UPT, UPT, UR6, 0x110, URZ ;  /* 0x0000011006047890 */ /* 0x000fe4000fffe0ff */
[----:B------:R-:W-:Y:S03]  /*4cd0*/  ULEA UR6, UR5, UR16, 0x7 ;  /* 0x0000001005067291 */ /* 0x000fe6000f8e38ff */
[----:B------:R-:W-:Y:S06]  /*4ce0*/  UMOV UR5, UR10 ;  /* 0x0000000a00057c82 */ /* 0x000fec0008000000 */
[----:B------:R2:W-:Y:S01]  /*4cf0*/  UTCIMMA gdesc[UR6], gdesc[UR8], tmem[UR14], tmem[UR20], idesc[UR21], UP2 ;  /* 0x00ff1408060075ea */ /* 0x0005e2000900010e */
[----:B------:R-:W-:Y:S01]  /*4d00*/  UPLOP3.LUT UP2, UPT, UPT, UPT, UPT, 0x80, 0x8 ;  /* 0x000000000008789c */ /* 0x000fe20003f4f070 */
[----:B------:R2:W-:Y:S01]  /*4d10*/  UTCBAR.MULTICAST [UR4], URZ, UR15 ;  /* 0x000000ff040073e9 */ /* 0x0005e2000800080f */
[----:B------:R-:W-:Y:S09]  /*4d20*/  BRA.U UP3, `(.L_x_96) ;  /* 0xfffffffd038c7547 */ /* 0x000ff2000b83ffff */
.L_x_93:
[----:B--2---:R-:W-:Y:S01]  /*4d30*/  UIADD3 UR4, UPT, UPT, UR18, 0x1, URZ ;  /* 0x0000000112047890 */ /* 0x004fe2000fffe0ff */
[C---:B------:R-:W-:Y:S01]  /*4d40*/  ISETP.NE.AND P0, PT, R10.reuse, 0x2, PT ;  /* 0x000000020a00780c */ /* 0x040fe20003f05270 */
[----:B------:R-:W-:Y:S02]  /*4d50*/  UIADD3 UR5, UPT, UPT, UR19, 0x270, URZ ;  /* 0x0000027013057890 */ /* 0x000fe4000fffe0ff */
[----:B------:R-:W-:Y:S01]  /*4d60*/  UISETP.NE.AND UP0, UPT, UR4, 0x4, UPT ;  /* 0x000000040400788c */ /* 0x000fe2000bf05270 */
[----:B-1----:R-:W-:Y:S02]  /*4d70*/  SEL R0, RZ, 0x1, P0 ;  /* 0x00000001ff007807 */ /* 0x002fe40000000000 */
[----:B------:R-:W-:Y:S01]  /*4d80*/  SEL R10, R10, RZ, P0 ;  /* 0x000000ff0a0a7207 */ /* 0x000fe20000000000 */
[----:B------:R-:W-:Y:S01]  /*4d90*/  USEL UR6, URZ, 0x1, UP0 ;  /* 0x00000001ff067887 */ /* 0x000fe20008000000 */
[----:B------:R-:W-:Y:S01]  /*4da0*/  LOP3.LUT R9, R9, R0, RZ, 0x3c, !PT ;  /* 0x0000000009097212 */ /* 0x000fe200078e3cff */
[----:B------:R-:W-:Y:S01]  /*4db0*/  USEL UR18, UR4, URZ, UP0 ;  /* 0x000000ff04127287 */ /* 0x000fe20008000000 */
[----:B------:R1:W-:Y:S03]  /*4dc0*/  UTCBAR [UR5], URZ ;  /* 0x000000ff050073e9 */ /* 0x0003e600080000ff */
[----:B------:R-:W-:Y:S01]  /*4dd0*/  LOP3.LUT R11, R11, UR6, RZ, 0x3c, !PT ;  /* 0x000000060b0b7c12 */ /* 0x000fe2000f8e3cff */
[----:B------:R-:W-:Y:S07]  /*4de0*/  @P1 BRA `(.L_x_97) ;  /* 0xfffffff800c41947 */ /* 0x000fee000383ffff */
[----:B------:R-:W2:Y:S01]  /*4df0*/  S2UR UR8, SR_CgaCtaId ;  /* 0x00000000000879c3 */ /* 0x000ea20000008800 */
[----:B------:R-:W-:Y:S01]  /*4e00*/  ELECT P0, URZ, PT ;  /* 0x0000000000ff782f */ /* 0x000fe20003800000 */
[----:B------:R-:W-:Y:S01]  /*4e10*/  IMAD.MOV.U32 R0, RZ, RZ, 0x1 ;  /* 0x00000001ff007424 */ /* 0x000fe200078e00ff */
[----:B------:R-:W-:Y:S01]  /*4e20*/  UIADD3 UR13, UPT, UPT, UR13, 0x290, URZ ;  /* 0x000002900d0d7890 */ /* 0x000fe2000fffe0ff */
[----:B------:R-:W-:Y:S01]  /*4e30*/  SHF.L.U32 R2, R11, 0x1f, RZ ;  /* 0x0000001f0b027819 */ /* 0x000fe200000006ff */
[----:B------:R-:W-:-:S03]  /*4e40*/  UMOV UR4, 0x40 ;  /* 0x0000004000047882 */ /* 0x000fc60000000000 */
[----:B------:R-:W-:Y:S01]  /*4e50*/  UVIRTCOUNT.DEALLOC.SMPOOL 0x80 ;  /* 0x000000800000784c */ /* 0x000fe20000000000 */
[----:B--2---:R-:W-:Y:S02]  /*4e60*/  ULEA UR8, UR8, UR4, 0x18 ;  /* 0x0000000408087291 */ /* 0x004fe4000f8ec0ff */
[----:B------:R-:W-:-:S07]  /*4e70*/  ULEA UR4, UR18, UR13, 0x3 ;  /* 0x0000000d12047291 */ /* 0x000fce000f8e18ff */
[----:B------:R2:W-:Y:S02]  /*4e80*/  @P0 STS.U8 [UR8+0x1c], R0 ;  /* 0x00001c00ff000988 */ /* 0x0005e40008000008 */
[----:B------:R-:W4:Y:S02]  /*4e90*/  SYNCS.PHASECHK.TRANS64.TRYWAIT P0, [UR4], R2 ;  /* 0x00000002ff0075a7 */ /* 0x000f240008001104 */
[----:B--2-4-:R-:W-:Y:S05]  /*4ea0*/  @!P0 BRA `(.L_x_98) ;  /* 0x0000004c00c48947 */ /* 0x014fea0003800000 */
.L_x_223:
[----:B------:R-:W-:-:S04]  /*4eb0*/  UIADD3 UR4, UPT, UPT, UR18, 0x1, URZ ;  /* 0x0000000112047890 */ /* 0x000fc8000fffe0ff */
[----:B------:R-:W-:-:S04]  /*4ec0*/  UISETP.NE.AND UP0, UPT, UR4, 0x4, UPT ;  /* 0x000000040400788c */ /* 0x000fc8000bf05270 */
[----:B------:R-:W-:Y:S02]  /*4ed0*/  USEL UR6, URZ, 0x1, UP0 ;  /* 0x00000001ff067887 */ /* 0x000fe40008000000 */
[----:B------:R-:W-:-:S04]  /*4ee0*/  USEL UR4, UR4, URZ, UP0 ;  /* 0x000000ff04047287 */ /* 0x000fc80008000000 */
[----:B-1----:R-:W-:Y:S01]  /*4ef0*/  ULEA UR5, UR4, UR13, 0x3 ;  /* 0x0000000d04057291 */ /* 0x002fe2000f8e18ff */
[----:B--2---:R-:W-:-:S04]  /*4f00*/  LOP3.LUT R2, R11, UR6, RZ, 0x3c, !PT ;  /* 0x000000060b027c12 */ /* 0x004fc8000f8e3cff */
[----:B------:R-:W-:-:S04]  /*4f10*/  SHF.L.U32 R3, R2, 0x1f, RZ ;  /* 0x0000001f02037819 */ /* 0x000fc800000006ff */
[----:B------:R-:W1:Y:S02]  /*4f20*/  SYNCS.PHASECHK.TRANS64.TRYWAIT P0, [UR5], R3 ;  /* 0x00000003ff0075a7 */ /* 0x000e640008001105 */
[----:B-1----:R-:W-:Y:S05]  /*4f30*/  @!P0 BRA `(.L_x_99) ;  /* 0x0000004c00b88947 */ /* 0x002fea0003800000 */
.L_x_225:
        /* <DEDUP_REMOVED lines=9> */
.L_x_227:
[----:B------:R-:W-:-:S04]  /*4fd0*/  UIADD3 UR4, UPT, UPT, UR4, 0x1, URZ ;  /* 0x0000000104047890 */ /* 0x000fc8000fffe0ff */
[----:B------:R-:W-:-:S04]  /*4fe0*/  UISETP.NE.AND UP0, UPT, UR4, 0x4, UPT ;  /* 0x000000040400788c */ /* 0x000fc8000bf05270 */
[----:B------:R-:W-:Y:S02]  /*4ff0*/  USEL UR5, URZ, 0x1, UP0 ;  /* 0x00000001ff057887 */ /* 0x000fe40008000000 */
[----:B------:R-:W-:-:S04]  /*5000*/  USEL UR4, UR4, URZ, UP0 ;  /* 0x000000ff04047287 */ /* 0x000fc80008000000 */
[----:B------:R-:W-:Y:S01]  /*5010*/  ULEA UR4, UR4, UR13, 0x3 ;  /* 0x0000000d04047291 */ /* 0x000fe2000f8e18ff */
[----:B------:R-:W-:-:S04]  /*5020*/  LOP3.LUT R2, R2, UR5, RZ, 0x3c, !PT ;  /* 0x0000000502027c12 */ /* 0x000fc8000f8e3cff */
[----:B------:R-:W-:-:S04]  /*5030*/  SHF.L.U32 R2, R2, 0x1f, RZ ;  /* 0x0000001f02027819 */ /* 0x000fc800000006ff */
[----:B------:R-:W2:Y:S02]  /*5040*/  SYNCS.PHASECHK.TRANS64.TRYWAIT P0, [UR4], R2 ;  /* 0x00000002ff0075a7 */ /* 0x000ea40008001104 */
[----:B--2---:R-:W-:Y:S05]  /*5050*/  @!P0 BRA `(.L_x_101) ;  /* 0x0000004c00a08947 */ /* 0x004fea0003800000 */
.L_x_229:
[----:B------:R-:W-:Y:S01]  /*5060*/  NOP ;  /* 0x0000000000007918 */ /* 0x000fe20000000000 */
[----:B-1----:R-:W1:Y:S01]  /*5070*/  LDS R0, [UR8+0x14] ;  /* 0x00001408ff007984 */ /* 0x002e620008000800 */
[----:B------:R-:W-:Y:S01]  /*5080*/  ULOP3.LUT UR4, UR24, 0xffff, URZ, 0xc0, !UPT ;  /* 0x0000ffff18047892 */ /* 0x000fe2000f8ec0ff */
[----:B------:R-:W-:Y:S01]  /*5090*/  UMOV UR5, 0xffff ;  /* 0x0000ffff00057882 */ /* 0x000fe20000000000 */
[----:B------:R-:W-:Y:S02]  /*50a0*/  UMOV UR6, 0x1 ;  /* 0x0000000100067882 */ /* 0x000fe40000000000 */
[----:B------:R-:W-:-:S04]  /*50b0*/  USHF.R.U32.HI UR4, URZ, 0x5, UR4 ;  /* 0x00000005ff047899 */ /* 0x000fc80008011604 */
[----:B------:R-:W-:Y:S02]  /*50c0*/  USHF.L.U32 UR5, UR5, UR4, URZ ;  /* 0x0000000405057299 */ /* 0x000fe400080006ff */
[----:B------:R-:W-:-:S04]  /*50d0*/  USHF.L.U32 UR4, UR6, UR4, URZ ;  /* 0x0000000406047299 */ /* 0x000fc800080006ff */
[----:B-1----:R-:W-:-:S04]  /*50e0*/  LOP3.LUT R0, R0, UR5, RZ, 0xc0, !PT ;  /* 0x0000000500007c12 */ /* 0x002fc8000f8ec0ff */
[----:B------:R-:W-:-:S13]  /*50f0*/  ISETP.NE.AND P0, PT, R0, UR5, PT ;  /* 0x0000000500007c0c */ /* 0x000fda000bf05270 */
[----:B------:R-:W-:Y:S05]  /*5100*/  @P0 BRA `(.L_x_102) ;  /* 0x0000000000580947 */ /* 0x000fea0003800000 */
[----:B------:R-:W1:Y:S02]  /*5110*/  LDS R0, [UR8+0x18] ;  /* 0x00001808ff007984 */ /* 0x000e640008000800 */
[----:B-1----:R-:W-:-:S04]  /*5120*/  LOP3.LUT R0, R0, UR4, RZ, 0xc0, !PT ;  /* 0x0000000400007c12 */ /* 0x002fc8000f8ec0ff */
[----:B------:R-:W-:-:S13]  /*5130*/  ISETP.NE.AND P0, PT, R0, UR4, PT ;  /* 0x0000000400007c0c */ /* 0x000fda000bf05270 */
[----:B------:R-:W-:Y:S05]  /*5140*/  @P0 BRA `(.L_x_103) ;  /* 0x00000000003c0947 */ /* 0x000fea0003800000 */
[----:B------:R-:W1:Y:S01]  /*5150*/  S2R R2, SR_LANEID ;  /* 0x0000000000027919 */ /* 0x000e620000000000 */
[----:B------:R-:W-:-:S06]  /*5160*/  ULOP3.LUT UR5, URZ, UR5, URZ, 0x33, !UPT ;  /* 0x00000005ff057292 */ /* 0x000fcc000f8e33ff */
[----:B------:R-:W-:-:S04]  /*5170*/  IMAD.U32 R0, RZ, RZ, UR5 ;  /* 0x00000005ff007e24 */ /* 0x000fc8000f8e00ff */
[----:B------:R2:W4:Y:S02]  /*5180*/  REDUX UR7, R0 ;  /* 0x00000000000773c4 */ /* 0x0005240000000000 */
[----:B------:R1:W-:Y:S01]  /*5190*/  UTCATOMSWS.AND URZ, UR5 ;  /* 0x0000000500ff79e3 */ /* 0x0003e20008000000 */
[----:B--2---:R-:W-:Y:S01]  /*51a0*/  LOP3.LUT R0, RZ, UR4, RZ, 0x33, !PT ;  /* 0x00000004ff007c12 */ /* 0x004fe2000f8e33ff */
[----:B------:R-:W-:Y:S02]  /*51b0*/  VOTEU.ANY UR4, UPT, PT ;  /* 0x0000000000047886 */ /* 0x000fe400038e0100 */
[----:B------:R-:W-:Y:S02]  /*51c0*/  UFLO.U32 UR4, UR4 ;  /* 0x00000004000472bd */ /* 0x000fe400080e0000 */
[----:B------:R-:W2:Y:S04]  /*51d0*/  REDUX UR6, R0 ;  /* 0x00000000000673c4 */ /* 0x000ea80000000000 */
[----:B-1----:R-:W-:-:S02]  /*51e0*/  ISETP.EQ.U32.AND P0, PT, R2, UR4, PT ;  /* 0x0000000402007c0c */ /* 0x002fc4000bf02070 */
[----:B----4-:R-:W-:-:S11]  /*51f0*/  MOV R2, UR7 ;  /* 0x0000000700027c02 */ /* 0x010fd60008000f00 */
[----:B------:R1:W-:Y:S01]  /*5200*/  @P0 ATOMS.AND RZ, [UR8+0x14], R2 ;  /* 0x00001402ffff098c */ /* 0x0003e2000a800008 */
[----:B--2---:R-:W-:-:S05]  /*5210*/  IMAD.U32 R0, RZ, RZ, UR6 ;  /* 0x00000006ff007e24 */ /* 0x004fca000f8e00ff */
[----:B------:R1:W-:Y:S01]  /*5220*/  @P0 ATOMS.AND RZ, [UR8+0x18], R0 ;  /* 0x00001800ffff098c */ /* 0x0003e2000a800008 */
[----:B------:R-:W-:Y:S05]  /*5230*/  BRA `(.L_x_104) ;  /* 0x0000000000147947 */ /* 0x000fea0003800000 */
.L_x_103:
[----:B------:R-:W-:Y:S02]  /*5240*/  MOV R2, 0x5260 ;  /* 0x0000526000027802 */ /* 0x000fe40000000f00 */
[----:B---3-5:R-:W-:Y:S05]  /*5250*/  CALL.REL.NOINC `($__internal_0_$__cuda_sm10x_tcgen05_guardrail_trap_col_being_dealloced_not_returned_by_alloc) ;  /* 0x0000004c00fc7944 */ /* 0x028fea0003c00000 */
[----:B------:R-:W-:Y:S05]  /*5260*/  BRA `(.L_x_104) ;  /* 0x0000000000087947 */ /* 0x000fea0003800000 */
.L_x_102:
[----:B------:R-:W-:Y:S02]  /*5270*/  MOV R2, 0x5290 ;  /* 0x0000529000027802 */ /* 0x000fe40000000f00 */
[----:B---3-5:R-:W-:Y:S05]  /*5280*/  CALL.REL.NOINC `($__internal_2_$__cuda_sm10x_tcgen05_guardrail_trap_unallocated_columns_being_dealloced) ;  /* 0x0000005000087944 */ /* 0x028fea0003c00000 */
.L_x_104:
[----:B------:R-:W-:Y:S01]  /*5290*/  NOP ;  /* 0x0000000000007918 */ /* 0x000fe20000000000 */
[----:B------:R-:W-:Y:S05]  /*52a0*/  EXIT ;  /* 0x000000000000794d */ /* 0x000fea0003800000 */
.L_x_86:
[----:B------:R-:W-:-:S09]  /*52b0*/  UISETP.NE.OR UP0, UPT, UR17, 0x3, !UP3 ;  /* 0x000000031100788c */ /* 0x000fd2000df05670 */
[----:B------:R-:W-:Y:S05]  /*52c0*/  BRA.U UP0, `(.L_x_105) ;  /* 0x0000000d00807547 */ /* 0x000fea000b800000 */
[----:B------:R-:W2:Y:S01]  /*52d0*/  LDCU UR32, c[0x0][0x370] ;  /* 0x00006e00ff2077ac */ /* 0x000ea20008000800 */
[----:B------:R-:W3:Y:S01]  /*52e0*/  LDC.64 R16, c[0x0][0x348] ;  /* 0x0000d200ff107b82 */ /* 0x000ee20000000a00 */
[----:B------:R-:W-:Y:S02]  /*52f0*/  HFMA2 R13, -RZ, RZ, 0, 0 ;  /* 0x00000000ff0d7431 */ /* 0x000fe400000001ff */
[----:B------:R-:W-:Y:S01]  /*5300*/  IMAD.MOV.U32 R15, RZ, RZ, 0x1 ;  /* 0x00000001ff0f7424 */ /* 0x000fe200078e00ff */
[----:B------:R-:W2:Y:S01]  /*5310*/  LDCU.128 UR28, c[0x0][0xb10] ;  /* 0x00016200ff1c77ac */ /* 0x000ea20008000c00 */
[----:B------:R-:W-:Y:S01]  /*5320*/  IMAD.MOV.U32 R14, RZ, RZ, RZ ;  /* 0x000000ffff0e7224 */ /* 0x000fe200078e00ff */
[----:B------:R-:W-:Y:S01]  /*5330*/  MOV R7, 0x1000 ;  /* 0x0000100000077802 */ /* 0x000fe20000000f00 */
[----:B------:R-:W4:Y:S01]  /*5340*/  LDCU UR27, c[0x0][0x374] ;  /* 0x00006e80ff1b77ac */ /* 0x000f220008000800 */
[----:B------:R-:W1:Y:S01]  /*5350*/  LDC.64 R2, c[0x0][0x888] ;  /* 0x00022200ff027b82 */ /* 0x000e620000000a00 */
[----:B------:R-:W4:Y:S01]  /*5360*/  LDCU UR15, c[0x0][0xb0c] ;  /* 0x00016180ff0f77ac */ /* 0x000f220008000800 */
[----:B------:R-:W3:Y:S06]  /*5370*/  LDCU UR38, c[0x0][0xb20] ;  /* 0x00016400ff2677ac */ /* 0x000eec0008000800 */
[----:B------:R-:W1:Y:S01]  /*5380*/  LDC.64 R4, c[0x0][0x890] ;  /* 0x00022400ff047b82 */ /* 0x000e620000000a00 */
[----:B------:R-:W3:Y:S01]  /*5390*/  LDCU UR4, c[0x0][0xb30] ;  /* 0x00016600ff0477ac */ /* 0x000ee20008000800 */
[----:B------:R-:W-:Y:S01]  /*53a0*/  UMOV UR21, 0x400 ;  /* 0x0000040000157882 */ /* 0x000fe20000000000 */
[----:B--2---:R-:W-:-:S02]  /*53b0*/  UIMAD.WIDE.U32 UR6, UR32, UR28, URZ ;  /* 0x0000001c200672a5 */ /* 0x004fc4000f8e00ff */
[----:B----4-:R-:W-:Y:S02]  /*53c0*/  UIMAD.WIDE.U32 UR8, UR27, UR31, URZ ;  /* 0x0000001f1b0872a5 */ /* 0x010fe4000f8e00ff */
[----:B------:R-:W-:Y:S02]  /*53d0*/  ULEA UR21, UR45, UR21, 0x18 ;  /* 0x000000152d157291 */ /* 0x000fe4000f8ec0ff */
[----:B------:R-:W-:Y:S02]  /*53e0*/  UPLOP3.LUT UP3, UPT, UPT, UPT, UPT, 0x40, 0x4 ;  /* 0x000000000004789c */ /* 0x000fe40003f6e870 */
[----:B------:R-:W-:Y:S01]  /*53f0*/  UIADD3 UR33, UPT, UPT, UR21, 0x228, URZ ;  /* 0x0000022815217890 */ /* 0x000fe2000fffe0ff */
[----:B------:R-:W-:Y:S01]  /*5400*/  UMOV UR6, UR7 ;  /* 0x0000000700067c82 */ /* 0x000fe20008000000 */
[----:B------:R-:W-:Y:S01]  /*5410*/  UMOV UR34, UR9 ;  /* 0x0000000900227c82 */ /* 0x000fe20008000000 */
[----:B------:R-:W-:Y:S02]  /*5420*/  UISETP.GE.AND UP0, UPT, UR42, 0x1, UPT ;  /* 0x000000012a00788c */ /* 0x000fe4000bf06270 */
[----:B------:R-:W-:Y:S01]  /*5430*/  UISETP.NE.AND UP4, UPT, UR42, 0x1, UPT ;  /* 0x000000012a00788c */ /* 0x000fe2000bf85270 */
[----:B------:R-:W2:Y:S01]  /*5440*/  LDCU.64 UR22, c[0x0][0xb28] ;  /* 0x00016500ff1677ac */ /* 0x000ea20008000a00 */
[----:B------:R-:W-:-:S02]  /*5450*/  UISETP.NE.AND UP6, UPT, UR15, 0x1, UPT ;  /* 0x000000010f00788c */ /* 0x000fc4000bfc5270 */
[----:B------:R-:W-:Y:S02]  /*5460*/  UISETP.NE.AND UP5, UPT, UR30, 0x1, UPT ;  /* 0x000000011e00788c */ /* 0x000fe4000bfa5270 */
[----:B------:R-:W-:Y:S02]  /*5470*/  UIADD3 UR17, UPT, UPT, UR21, 0x220, URZ ;  /* 0x0000022015117890 */ /* 0x000fe4000fffe0ff */
[----:B------:R-:W-:Y:S02]  /*5480*/  UPRMT UR33, UR45, 0x654, UR33 ;  /* 0x000006542d217896 */ /* 0x000fe40008000021 */
[----:B------:R-:W-:Y:S02]  /*5490*/  USHF.R.U32.HI UR35, URZ, UR29, UR6 ;  /* 0x0000001dff237299 */ /* 0x000fe40008011606 */
[----:B---3--:R-:W-:Y:S02]  /*54a0*/  USHF.R.U32.HI UR34, URZ, UR38, UR34 ;  /* 0x00000026ff227299 */ /* 0x008fe40008011622 */
[----:B------:R-:W-:-:S11]  /*54b0*/  UISETP.NE.AND UP2, UPT, UR4, 0x1, UPT ;  /* 0x000000010400788c */ /* 0x000fd6000bf45270 */
.L_x_114:
[C---:B------:R-:W-:Y:S02]  /*54c0*/  LEA R12, R14.reuse, UR21, 0x3 ;  /* 0x000000150e0c7c11 */ /* 0x040fe4000f8e18ff */
[----:B------:R-:W-:Y:S02]  /*54d0*/  SHF.L.U32 R0, R13, 0x1f, RZ ;  /* 0x0000001f0d007819 */ /* 0x000fe400000006ff */
[----:B------:R-:W-:Y:S02]  /*54e0*/  LEA R8, R14, UR21, 0x4 ;  /* 0x000000150e087c11 */ /* 0x000fe4000f8e20ff */
[----:B---3--:R-:W3:Y:S02]  /*54f0*/  SYNCS.PHASECHK.TRANS64.TRYWAIT P0, [R12+URZ+0x250], R0 ;  /* 0x000250000c0075a7 */ /* 0x008ee400080011ff */
[----:B---3--:R-:W-:Y:S05]  /*5500*/  @!P0 BRA `(.L_x_106) ;  /* 0x00000048008c8947 */ /* 0x008fea0003800000 */
.L_x_230:
[----:B------:R-:W4:Y:S01]  /*5510*/  LDS.128 R8, [R8+0x2e0] ;  /* 0x0002e00008087984 */ /* 0x000f220000000c00 */
[----:B------:R-:W-:Y:S01]  /*5520*/  UISETP.GE.AND UP0, UPT, UR42, 0x1, UPT ;  /* 0x000000012a00788c */ /* 0x000fe2000bf06270 */
[----:B------:R-:W-:Y:S01]  /*5530*/  @!PT LDS RZ, [RZ] ;  /* 0x00000000fffff984 */ /* 0x000fe20000000800 */
[----:B------:R-:W-:Y:S01]  /*5540*/  @!PT LDS RZ, [RZ] ;  /* 0x00000000fffff984 */ /* 0x000fe20000000800 */
[----:B------:R-:W-:Y:S01]  /*5550*/  @!PT LDS RZ, [RZ] ;  /* 0x00000000fffff984 */ /* 0x000fe20000000800 */
[----:B------:R-:W-:Y:S01]  /*5560*/  @!PT LDS RZ, [RZ] ;  /* 0x00000000fffff984 */ /* 0x000fe20000000800 */
[----:B------:R1:W-:Y:S06]  /*5570*/  MEMBAR.ALL.CTA ;  /* 0x0000000000007992 */ /* 0x0003ec0000008000 */
[----:B-1----:R-:W1:Y:S01]  /*5580*/  FENCE.VIEW.ASYNC.S ;  /* 0x00000000000073c6 */ /* 0x002e620000000000 */
[----:B----4-:R-:W-:Y:S11]  /*5590*/  LOP3.LUT P0, RZ, R10, 0x1, RZ, 0xc0, !PT ;  /* 0x000000010aff7812 */ /* 0x010ff6000780c0ff */
[----:B------:R-:W-:Y:S02]  /*55a0*/  @!UPT UIADD3 URZ, UPT, UPT, URZ, URZ, URZ ;  /* 0x000000fffffff290 */ /* 0x000fe4000fffe0ff */
[----:B-1----:R-:W-:Y:S01]  /*55b0*/  VOTEU.ANY UP1, P0 ;  /* 0x0000000000ff7886 */ /* 0x002fe20000020100 */
[----:B------:R-:W-:Y:S11]  /*55c0*/  PLOP3.LUT P0, PT, PT, PT, UP1, 0x80, 0x8 ;  /* 0x000000000008781c */ /* 0x000ff60003f0f018 */
[----:B------:R-:W-:Y:S02]  /*55d0*/  @!UPT UIADD3 URZ, UPT, UPT, URZ, URZ, URZ ;  /* 0x000000fffffff290 */ /* 0x000fe4000fffe0ff */
[----:B---3--:R-:W-:Y:S02]  /*55e0*/  @P0 SHF.R.U32.HI R0, RZ, 0x10, R9 ;  /* 0x00000010ff000819 */ /* 0x008fe40000011609 */
[----:B------:R-:W-:Y:S02]  /*55f0*/  @P0 MOV R6, R8 ;  /* 0x0000000800060202 */ /* 0x000fe40000000f00 */
[----:B------:R-:W-:Y:S01]  /*5600*/  @P0 R2UR UR4, R0 ;  /* 0x00000000000402ca */ /* 0x000fe200000e0000 */
[----:B------:R-:W-:Y:S01]  /*5610*/  VIADD R0, R12, 0x260 ;  /* 0x000002600c007836 */ /* 0x000fe20000000000 */
[----:B------:R-:W-:Y:S02]  /*5620*/  @P0 LOP3.LUT R8, R9, 0xffff, RZ, 0xc0, !PT ;  /* 0x0000ffff09080812 */ /* 0x000fe400078ec0ff */
[----:B------:R-:W-:Y:S02]  /*5630*/  @P0 R2UR UR6, R6 ;  /* 0x00000000060602ca */ /* 0x000fe400000e0000 */
[----:B------:R-:W-:Y:S02]  /*5640*/  PRMT R0, RZ, 0x654, R0 ;  /* 0x00000654ff007816 */ /* 0x000fe40000000000 */
[----:B------:R-:W-:Y:S02]  /*5650*/  @P0 R2UR UR5, R8 ;  /* 0x00000000080502ca */ /* 0x000fe400000e0000 */
[----:B------:R1:W-:Y:S03]  /*5660*/  SYNCS.ARRIVE.TRANS64.RED.A1T0 RZ, [R0+URZ], RZ ;  /* 0x000000ff00ff79a7 */ /* 0x0003e600081004ff */
[----:B------:R-:W-:Y:S04]  /*5670*/  @UP1 UMOV UR26, UR4 ;  /* 0x00000004001a1c82 */ /* 0x000fe80008000000 */
[----:B------:R-:W-:Y:S04]  /*5680*/  @UP1 UMOV UR14, UR6 ;  /* 0x00000006000e1c82 */ /* 0x000fe80008000000 */
[----:B------:R-:W-:Y:S01]  /*5690*/  @UP1 UMOV UR13, UR5 ;  /* 0x00000005000d1c82 */ /* 0x000fe20008000000 */
[----:B------:R-:W-:Y:S05]  /*56a0*/  BRA.U !UP0, `(.L_x_107) ;  /* 0x0000000108a47547 */ /* 0x000fea000b800000 */
[----:B------:R-:W-:Y:S02]  /*56b0*/  UIMAD.WIDE.U32 UR8, UR13, UR31, URZ ;  /* 0x0000001f0d0872a5 */ /* 0x000fe4000f8e00ff */
[----:B------:R-:W-:Y:S02]  /*56c0*/  UIMAD.WIDE.U32 UR10, UR14, UR28, URZ ;  /* 0x0000001c0e0a72a5 */ /* 0x000fe4000f8e00ff */
[----:B------:R-:W-:Y:S02]  /*56d0*/  USEL UR4, UR27, UR34, !UP5 ;  /* 0x000000221b047287 */ /* 0x000fe4000e800000 */
[----:B------:R-:W-:Y:S02]  /*56e0*/  USEL UR7, UR32, UR35, !UP6 ;  /* 0x0000002320077287 */ /* 0x000fe4000f000000 */
[----:B--2---:R-:W-:Y:S02]  /*56f0*/  UIMAD.WIDE.U32 UR18, UR4, UR22, URZ ;  /* 0x00000016041272a5 */ /* 0x004fe4000f8e00ff */
[----:B------:R-:W-:Y:S01]  /*5700*/  UIMAD.WIDE.U32 UR24, UR7, UR22, URZ ;  /* 0x00000016071872a5 */ /* 0x000fe2000f8e00ff */
[----:B------:R-:W-:Y:S02]  /*5710*/  UMOV UR5, UR9 ;  /* 0x0000000900057c82 */ /* 0x000fe40008000000 */
[----:B------:R-:W-:Y:S03]  /*5720*/  USHF.R.U32.HI UR6, URZ, UR38, UR5 ;  /* 0x00000026ff067299 */ /* 0x000fe60008011605 */
[----:B------:R-:W-:Y:S01]  /*5730*/  UMOV UR5, UR11 ;  /* 0x0000000b00057c82 */ /* 0x000fe20008000000 */
[----:B------:R-:W-:Y:S02]  /*5740*/  USEL UR6, UR13, UR6, !UP5 ;  /* 0x000000060d067287 */ /* 0x000fe4000e800000 */
[----:B------:R-:W-:Y:S02]  /*5750*/  USHF.R.U32.HI UR8, URZ, UR29, UR5 ;  /* 0x0000001dff087299 */ /* 0x000fe40008011605 */
[----:B------:R-:W-:Y:S01]  /*5760*/  UIMAD.WIDE.U32 UR10, UR6, UR22, URZ ;  /* 0x00000016060a72a5 */ /* 0x000fe2000f8e00ff */
[----:B------:R-:W-:Y:S02]  /*5770*/  UMOV UR5, UR19 ;  /* 0x0000001300057c82 */ /* 0x000fe40008000000 */
[----:B------:R-:W-:Y:S03]  /*5780*/  @UP4 USHF.R.U32.HI UR4, URZ, UR23, UR5 ;  /* 0x00000017ff044299 */ /* 0x000fe60008011605 */
[----:B------:R-:W-:Y:S01]  /*5790*/  UMOV UR5, UR25 ;  /* 0x0000001900057c82 */ /* 0x000fe20008000000 */
[----:B------:R-:W-:Y:S02]  /*57a0*/  UIMAD UR4, UR42, UR4, URZ ;  /* 0x000000042a0472a4 */ /* 0x000fe4000f8e02ff */
[----:B------:R-:W-:Y:S02]  /*57b0*/  @UP4 USHF.R.U32.HI UR7, URZ, UR23, UR5 ;  /* 0x00000017ff074299 */ /* 0x000fe40008011605 */
[----:B------:R-:W-:Y:S02]  /*57c0*/  USEL UR5, UR14, UR8, !UP6 ;  /* 0x000000080e057287 */ /* 0x000fe4000f000000 */
[----:B------:R-:W-:Y:S02]  /*57d0*/  UIMAD UR8, UR42, UR7, URZ ;  /* 0x000000072a0872a4 */ /* 0x000fe4000f8e02ff */
[----:B------:R-:W-:Y:S03]  /*57e0*/  UISETP.GE.AND UP0, UPT, UR6, UR4, UPT ;  /* 0x000000040600728c */ /* 0x000fe6000bf06270 */
[----:B------:R-:W-:Y:S01]  /*57f0*/  UMOV UR4, UR11 ;  /* 0x0000000b00047c82 */ /* 0x000fe20008000000 */
[----:B------:R-:W-:Y:S02]  /*5800*/  UISETP.GE.OR UP0, UPT, UR5, UR8, UP0 ;  /* 0x000000080500728c */ /* 0x000fe40008706670 */
[----:B------:R-:W-:Y:S02]  /*5810*/  USHF.R.U32.HI UR4, URZ, UR23, UR4 ;  /* 0x00000017ff047299 */ /* 0x000fe40008011604 */
[----:B------:R-:W-:Y:S02]  /*5820*/  UIMAD.WIDE.U32 UR8, UR5, UR22, URZ ;  /* 0x00000016050872a5 */ /* 0x000fe4000f8e00ff */
[----:B------:R-:W-:Y:S04]  /*5830*/  USEL UR10, UR6, UR4, !UP4 ;  /* 0x00000004060a7287 */ /* 0x000fe8000e000000 */
[----:B------:R-:W-:Y:S01]  /*5840*/  UIADD3 UR11, UPT, UPT, -UR10, URZ, URZ ;  /* 0x000000ff0a0b7290 */ /* 0x000fe2000fffe1ff */
[----:B------:R-:W-:Y:S02]  /*5850*/  @!UP0 UMOV UR4, UR9 ;  /* 0x0000000900048c82 */ /* 0x000fe40008000000 */
[----:B------:R-:W-:Y:S02]  /*5860*/  @!UP0 USHF.R.U32.HI UR4, URZ, UR23, UR4 ;  /* 0x00000017ff048299 */ /* 0x000fe40008011604 */
[----:B------:R-:W-:Y:S02]  /*5870*/  UIMAD UR8, UR42, UR11, UR6 ;  /* 0x0000000b2a0872a4 */ /* 0x000fe4000f8e0206 */
[----:B------:R-:W-:Y:S04]  /*5880*/  @!UP0 USEL UR4, UR5, UR4, !UP4 ;  /* 0x0000000405048287 */ /* 0x000fe8000e000000 */
[----:B------:R-:W-:Y:S02]  /*5890*/  @!UP0 UIMAD UR8, UR7, UR8, UR4 ;  /* 0x00000008070882a4 */ /* 0x000fe4000f8e0204 */
[----:B------:R-:W-:Y:S02]  /*58a0*/  @!UP0 UIADD3 UR9, UPT, UPT, UR10, -UR4, URZ ;  /* 0x800000040a098290 */ /* 0x000fe4000fffe0ff */
[----:B------:R-:W-:Y:S02]  /*58b0*/  UIADD3 UR4, UPT, UPT, -UR5, URZ, URZ ;  /* 0x000000ff05047290 */ /* 0x000fe4000fffe1ff */
[----:B------:R-:W-:Y:S02]  /*58c0*/  UIADD3 UR7, UPT, UPT, -UR6, URZ, URZ ;  /* 0x000000ff06077290 */ /* 0x000fe4000fffe1ff */
[----:B------:R-:W-:Y:S02]  /*58d0*/  @!UP0 UIMAD UR6, UR9, UR42, UR5 ;  /* 0x0000002a090682a4 */ /* 0x000fe4000f8e0205 */
[----:B------:R-:W-:Y:S02]  /*58e0*/  UIMAD UR14, UR15, UR4, UR14 ;  /* 0x000000040f0e72a4 */ /* 0x000fe4000f8e020e */
[----:B------:R-:W-:Y:S01]  /*58f0*/  UIMAD UR13, UR30, UR7, UR13 ;  /* 0x000000071e0d72a4 */ /* 0x000fe2000f8e020d */
[----:B------:R-:W-:Y:S02]  /*5900*/  @!UP0 UMOV UR5, UR8 ;  /* 0x0000000800058c82 */ /* 0x000fe40008000000 */
[----:B------:R-:W-:Y:S02]  /*5910*/  UIMAD UR14, UR5, UR15, UR14 ;  /* 0x0000000f050e72a4 */ /* 0x000fe4000f8e020e */
[----:B------:R-:W-:Y:S11]  /*5920*/  UIMAD UR13, UR6, UR30, UR13 ;  /* 0x0000001e060d72a4 */ /* 0x000ff6000f8e020d */
[----:B------:R-:W-:Y:S01]  /*5930*/  @!UPT UIADD3 URZ, UPT, UPT, URZ, URZ, URZ ;  /* 0x000000fffffff290 */ /* 0x000fe2000fffe0ff */
.L_x_107:
[----:B------:R-:W3:Y:S01]  /*5940*/  @!UP2 LDCU.128 UR8, c[0x0][0xb10] ;  /* 0x00016200ff08a7ac */ /* 0x000ee20008000c00 */
[C---:B------:R-:W-:Y:S02]  /*5950*/  ISETP.NE.U32.AND P1, PT, R4.reuse, RZ, PT ;  /* 0x000000ff0400720c */ /* 0x040fe40003f25070 */
[----:B------:R-:W-:Y:S02]  /*5960*/  ISETP.NE.U32.AND P0, PT, R4, RZ, PT ;  /* 0x000000ff0400720c */ /* 0x000fe40003f05070 */
[C---:B------:R-:W-:Y:S02]  /*5970*/  ISETP.NE.AND.EX P1, PT, R5.reuse, RZ, PT, P1 ;  /* 0x000000ff0500720c */ /* 0x040fe40003f25310 */
[----:B------:R-:W-:Y:S01]  /*5980*/  ISETP.NE.AND.EX P0, PT, R5, RZ, PT, P0 ;  /* 0x000000ff0500720c */ /* 0x000fe20003f05300 */
[----:B------:R-:W4:Y:S01]  /*5990*/  @!UP2 LDCU UR5, c[0x0][0xb0c] ;  /* 0x00016180ff05a7ac */ /* 0x000f220008000800 */
[----:B------:R-:W-:Y:S01]  /*59a0*/  SHF.L.U32 R9, R15, 0x1f, RZ ;  /* 0x0000001f0f097819 */ /* 0x000fe200000006ff */
[----:B------:R-:W-:Y:S02]  /*59b0*/  USHF.L.U32 UR19, UR16, 0x6, URZ ;  /* 0x0000000610137899 */ /* 0x000fe400080006ff */
[----:B------:R-:W-:Y:S02]  /*59c0*/  USHF.L.U32 UR18, UR20, 0x7, URZ ;  /* 0x0000000714127899 */ /* 0x000fe400080006ff */
[----:B---3--:R-:W-:Y:S07]  /*59d0*/  UIMAD.WIDE.U32 UR6, UR14, UR8, URZ ;  /* 0x000000080e0672a5 */ /* 0x008fee000f8e00ff */
[----:B------:R-:W-:Y:S01]  /*59e0*/  @!UP2 UMOV UR4, UR7 ;  /* 0x000000070004ac82 */ /* 0x000fe20008000000 */
[----:B----4-:R-:W-:Y:S02]  /*59f0*/  @!UP2 UISETP.NE.AND UP0, UPT, UR5, 0x1, UPT ;  /* 0x000000010500a88c */ /* 0x010fe4000bf05270 */
[----:B------:R-:W-:Y:S02]  /*5a00*/  @!UP2 USHF.R.U32.HI UR4, URZ, UR9, UR4 ;  /* 0x00000009ff04a299 */ /* 0x000fe40008011604 */
[----:B------:R-:W-:Y:S02]  /*5a10*/  UIMAD.WIDE.U32 UR6, UR13, UR11, URZ ;  /* 0x0000000b0d0672a5 */ /* 0x000fe4000f8e00ff */
[----:B------:R-:W-:Y:S02]  /*5a20*/  @!UP2 USEL UR8, UR14, UR4, !UP0 ;  /* 0x000000040e08a287 */ /* 0x000fe4000c000000 */
[----:B------:R-:W-:Y:S03]  /*5a30*/  @!UP2 UISETP.NE.AND UP0, UPT, UR10, 0x1, UPT ;  /* 0x000000010a00a88c */ /* 0x000fe6000bf05270 */
[----:B------:R-:W-:Y:S02]  /*5a40*/  @!UP2 UMOV UR6, UR7 ;  /* 0x000000070006ac82 */ /* 0x000fe40008000000 */
[----:B------:R-:W3:Y:S02]  /*5a50*/  @!UP2 LDCU UR4, c[0x0][0xb20] ;  /* 0x00016400ff04a7ac */ /* 0x000ee40008000800 */
[----:B---3--:R-:W-:Y:S04]  /*5a60*/  @!UP2 USHF.R.U32.HI UR6, URZ, UR4, UR6 ;  /* 0x00000004ff06a299 */ /* 0x008fe80008011606 */
[----:B------:R-:W-:Y:S04]  /*5a70*/  @!UP2 USEL UR6, UR13, UR6, !UP0 ;  /* 0x000000060d06a287 */ /* 0x000fe8000c000000 */
[----:B------:R-:W-:Y:S02]  /*5a80*/  @!UP2 UIADD3 UR4, UPT, UPT, -UR8, UR6, URZ ;  /* 0x000000060804a290 */ /* 0x000fe4000fffe1ff */
[----:B------:R-:W-:Y:S02]  /*5a90*/  @!UP2 UIADD3 UR6, UPT, UPT, UR8, -UR6, URZ ;  /* 0x800000060806a290 */ /* 0x000fe4000fffe0ff */
[----:B------:R-:W-:Y:S02]  /*5aa0*/  @!UP2 UIMAD UR14, UR4, UR5, UR14 ;  /* 0x00000005040ea2a4 */ /* 0x000fe4000f8e020e */
[----:B------:R-:W-:Y:S01]  /*5ab0*/  @!UP2 UIMAD UR13, UR6, UR10, UR13 ;  /* 0x0000000a060da2a4 */ /* 0x000fe2000f8e020d */
[----:B------:R-:W-:Y:S11]  /*5ac0*/  BRA.U UP3, `(.L_x_108) ;  /* 0x0000000103107547 */ /* 0x000ff6000b800000 */
[----:B------:R-:W-:Y:S04]  /*5ad0*/  MOV R6, UR37 ;  /* 0x0000002500067c02 */ /* 0x000fe80008000f00 */
[----:B------:R-:W-:Y:S04]  /*5ae0*/  SHF.L.U32 R6, R6, 0x1f, RZ ;  /* 0x0000001f06067819 */ /* 0x000fe800000006ff */
[----:B------:R-:W3:Y:S02]  /*5af0*/  SYNCS.PHASECHK.TRANS64.TRYWAIT P2, [UR21+0x248], R6 ;  /* 0x00024806ff0075a7 */ /* 0x000ee40008041115 */
[----:B---3--:R-:W-:Y:S05]  /*5b00*/  @!P2 BRA `(.L_x_109) ;  /* 0x000000440020a947 */ /* 0x008fea0003800000 */
.L_x_108:
[----:B------:R-:W-:Y:S05]  /*5b10*/  @!P1 BRA `(.L_x_110) ;  /* 0x0000000000309947 */ /* 0x000fea0003800000 */
[----:B------:R-:W-:Y:S01]  /*5b20*/  ISETP.NE.U32.AND P1, PT, R2, RZ, PT ;  /* 0x000000ff0200720c */ /* 0x000fe20003f25070 */
[----:B------:R-:W3:Y:S01]  /*5b30*/  LDCU.64 UR4, c[0x0][0x358] ;  /* 0x00006b00ff0477ac */ /* 0x000ee20008000a00 */
[----:B------:R-:W-:Y:S02]  /*5b40*/  IMAD.MOV.U32 R74, RZ, RZ, 0x1 ;  /* 0x00000001ff4a7424 */ /* 0x000fe400078e00ff */
[----:B------:R-:W-:Y:S11]  /*5b50*/  ISETP.NE.AND.EX P1, PT, R3, RZ, PT, P1 ;  /* 0x000000ff0300720c */ /* 0x000ff60003f25310 */
[----:B------:R-:W-:Y:S02]  /*5b60*/  @!UPT UIADD3 URZ, UPT, UPT, URZ, URZ, URZ ;  /* 0x000000fffffff290 */ /* 0x000fe4000fffe0ff */
[----:B------:R-:W4:Y:S01]  /*5b70*/  @P1 LDC.64 R10, c[0x0][0x888] ;  /* 0x00022200ff0a1b82 */ /* 0x000f220000000a00 */
[----:B-1----:R-:W-:Y:S04]  /*5b80*/  @P1 IMAD R0, R4, UR36, RZ ;  /* 0x0000002404001c24 */ /* 0x002fe8000f8e02ff */
[----:B----4-:R-:W-:Y:S04]  /*5b90*/  @P1 IMAD.WIDE R10, R0, 0x4, R10 ;  /* 0x00000004000a1825 */ /* 0x010fe800078e020a */
[----:B------:R-:W-:Y:S01]  /*5ba0*/  HFMA2 R0, -RZ, RZ, 0, 5.9604644775390625e-08 ;  /* 0x00000001ff007431 */ /* 0x000fe200000001ff */
[----:B---3-5:R3:W5:Y:S04]  /*5bb0*/  @P1 LDG.E R40, desc[UR4][R10.64] ;  /* 0x000000040a281981 */ /* 0x028768000c1e1900 */
[----:B------:R-:W-:Y:S01]  /*5bc0*/  @!P1 PRMT R74, R0, 0x7610, R74 ;  /* 0x00007610004a9816 */ /* 0x000fe2000000004a */
[----:B---3--:R-:W4:Y:S06]  /*5bd0*/  @!P1 LDC R40, c[0x0][0x880] ;  /* 0x00022000ff289b82 */ /* 0x008f2c0000000800 */
.L_x_110:
[----:B----45:R-:W-:Y:S01]  /*5be0*/  @!P0 ISETP.EQ.AND P1, PT, R40, RZ, PT ;  /* 0x000000ff2800820c */ /* 0x030fe20003f22270 */
[----:B------:R-:W-:Y:S01]  /*5bf0*/  @!UPT UIADD3 URZ, UPT, UPT, URZ, URZ, URZ ;  /* 0x000000fffffff290 */ /* 0x000fe2000fffe0ff */
[----:B------:R-:W-:Y:S11]  /*5c00*/  @!P0 BRA `(.L_x_111) ;  /* 0x0000000000188947 */ /* 0x000ff60003800000 */
[----:B------:R-:W-:Y:S02]  /*5c10*/  LOP3.LUT P0, RZ, R74, 0xff, RZ, 0xc0, !PT ;  /* 0x000000ff4aff7812 */ /* 0x000fe4000780c0ff */
[----:B------:R-:W-:Y:S04]  /*5c20*/  ISETP.NE.U32.AND P1, PT, R2, RZ, PT ;  /* 0x000000ff0200720c */ /* 0x000fe80003f25070 */
[----:B------:R-:W-:Y:S04]  /*5c30*/  ISETP.NE.AND.EX P1, PT, R3, RZ, PT, P1 ;  /* 0x000000ff0300720c */ /* 0x000fe80003f25310 */
[----:B------:R-:W-:Y:S03]  /*5c40*/  PLOP3.LUT P1, PT, P1, PT, PT, 0x8, 0x80 ;  /* 0x000000000080781c */ /* 0x000fe60000f2e170 */
[----:B------:R-:W-:Y:S11]  /*5c50*/  @P0 ISETP.EQ.AND P1, PT, R40, RZ, PT ;  /* 0x000000ff2800020c */ /* 0x000ff60003f22270 */
[----:B------:R-:W-:Y:S02]  /*5c60*/  @!UPT UIADD3 URZ, UPT, UPT, URZ, URZ, URZ ;  /* 0x000000fffffff290 */ /* 0x000fe4000fffe0ff */
.L_x_111:
[----:B------:R-:W3:Y:S01]  /*5c70*/  SYNCS.PHASECHK.TRANS64.TRYWAIT P2, [UR21+0x230], R9 ;  /* 0x00023009ff0075a7 */ /* 0x000ee20008041115 */
[----:B------:R-:W-:Y:S04]  /*5c80*/  ELECT P0, URZ, PT ;  /* 0x0000000000ff782f */ /* 0x000fe80003800000 */
[----:B------:R-:W-:Y:S11]  /*5c90*/  PLOP3.LUT P1, PT, P1, P0, PT, 0xf2, 0x2f ;  /* 0x00000000002f781c */ /* 0x000ff60000f21e72 */
[----:B------:R-:W-:Y:S02]  /*5ca0*/  @!UPT UIADD3 URZ, UPT, UPT, URZ, URZ, URZ ;  /* 0x000000fffffff290 */ /* 0x000fe4000fffe0ff */
[----:B------:R-:W-:Y:S05]  /*5cb0*/  @!P1 IADD3 R8, P0, PT, R16, 0x580, RZ ;  /* 0x0000058010089810 */ /* 0x000fea0007f1e0ff */
[----:B-1----:R-:W-:Y:S01]  /*5cc0*/  @!P1 IMAD.X R6, RZ, RZ, R17, P0 ;  /* 0x000000ffff069224 */ /* 0x002fe200000e0611 */
[----:B---3--:R-:W-:Y:S07]  /*5cd0*/  @!P2 BRA `(.L_x_112) ;  /* 0x0000004000c4a947 */ /* 0x008fee0003800000 */
.L_x_233:
[----:B------:R-:W-:Y:S01]  /*5ce0*/  @!P1 R2UR UR5, R8 ;  /* 0x00000000080592ca */ /* 0x000fe200000e0000 */
[----:B------:R-:W-:Y:S01]  /*5cf0*/  VOTEU.ALL UP0, P1 ;  /* 0x0000000000ff7886 */ /* 0x000fe20000800000 */
[----:B------:R-:W-:Y:S01]  /*5d00*/  @!P1 R2UR UR4, R6 ;  /* 0x00000000060492ca */ /* 0x000fe200000e0000 */
[----:B-1----:R-:W-:Y:S01]  /*5d10*/  @!P1 IMAD.MOV.U32 R0, RZ, RZ, 0x1000 ;  /* 0x00001000ff009424 */ /* 0x002fe200078e00ff */
[----:B------:R-:W-:Y:S01]  /*5d20*/  UMOV UR8, 0x0 ;  /* 0x0000000000087882 */ /* 0x000fe20000000000 */
[----:B------:R-:W-:Y:S01]  /*5d30*/  UMOV UR9, 0x10000000 ;  /* 0x1000000000097882 */ /* 0x000fe20000000000 */
[----:B------:R-:W-:Y:S01]  /*5d40*/  @!UP0 UIADD3 UR16, UPT, UPT, UR21, 0x400, URZ ;  /* 0x0000040015108890 */ /* 0x000fe2000fffe0ff */
[----:B------:R-:W-:Y:S01]  /*5d50*/  VIADD R14, R14, 0x1 ;  /* 0x000000010e0e7836 */ /* 0x000fe20000000000 */
[----:B------:R-:W-:Y:S01]  /*5d60*/  VOTEU.ALL UP0, P1 ;  /* 0x0000000000ff7886 */ /* 0x000fe20000800000 */
[----:B------:R-:W-:Y:S01]  /*5d70*/  UMOV UR20, UR36 ;  /* 0x0000002400147c82 */ /* 0x000fe20008000000 */
[----:B------:R-:W-:Y:S03]  /*5d80*/  UPRMT UR6, UR45, 0x654, UR17 ;  /* 0x000006542d067896 */ /* 0x000fe60008000011 */
[----:B------:R-:W-:Y:S02]  /*5d90*/  IMAD.U32 R10, RZ, RZ, UR5 ;  /* 0x00000005ff0a7e24 */ /* 0x000fe4000f8e00ff */
[----:B------:R-:W-:Y:S03]  /*5da0*/  IMAD.U32 R11, RZ, RZ, UR4 ;  /* 0x00000004ff0b7e24 */ /* 0x000fe6000f8e00ff */
[----:B------:R-:W-:Y:S02]  /*5db0*/  @!P1 R2UR UR4, R10 ;  /* 0x000000000a0492ca */ /* 0x000fe400000e0000 */
[----:B------:R-:W-:Y:S11]  /*5dc0*/  @!P1 R2UR UR5, R11 ;  /* 0x000000000b0592ca */ /* 0x000ff600000e0000 */
[----:B------:R-:W-:Y:S02]  /*5dd0*/  @!UPT UIADD3 URZ, UPT, UPT, URZ, URZ, URZ ;  /* 0x000000fffffff290 */ /* 0x000fe4000fffe0ff */
[----:B------:R1:W-:Y:S01]  /*5de0*/  @!UP0 UTMALDG.3D [UR16], [UR4], desc[UR8] ;  /* 0x00000810040085b4 */ /* 0x0003e20008011000 */
[----:B------:R1:W-:Y:S01]  /*5df0*/  @!P1 SYNCS.ARRIVE.TRANS64.RED.A0TR RZ, [UR21+0x220], R0 ;  /* 0x00022000ffff99a7 */ /* 0x0003e20008300415 */
[----:B------:R-:W-:Y:S01]  /*5e00*/  SYNCS.ARRIVE.TRANS64.RED.A1T0 RZ, [UR6], RZ ;  /* 0x000000ffffff79a7 */ /* 0x000fe20008100406 */
[----:B------:R-:W3:Y:S02]  /*5e10*/  SYNCS.PHASECHK.TRANS64.TRYWAIT P0, [UR21+0x238], R9 ;  /* 0x00023809ff0075a7 */ /* 0x000ee40008001115 */
[----:B-1-3--:R-:W-:Y:S05]  /*5e20*/  @!P0 BRA `(.L_x_113) ;  /* 0x0000004000888947 */ /* 0x00afea0003800000 */
.L_x_235:
[----:B------:R-:W-:Y:S01]  /*5e30*/  @!P1 IADD3 R6, P0, PT, R16, 0x580, RZ ;  /* 0x0000058010069810 */ /* 0x000fe20007f1e0ff */
[----:B------:R-:W-:Y:S01]  /*5e40*/  VOTEU.ALL UP0, P1 ;  /* 0x0000000000ff7886 */ /* 0x000fe20000800000 */
[----:B------:R-:W-:Y:S01]  /*5e50*/  UMOV UR6, 0x0 ;  /* 0x0000000000067882 */ /* 0x000fe20000000000 */
[----:B------:R-:W-:Y:S01]  /*5e60*/  UMOV UR7, 0x10000000 ;  /* 0x1000000000077882 */ /* 0x000fe20000000000 */
[----:B------:R-:W-:Y:S01]  /*5e70*/  @!P1 R2UR UR5, R6 ;  /* 0x00000000060592ca */ /* 0x000fe200000e0000 */
[----:B-1----:R-:W-:Y:S01]  /*5e80*/  @!P1 IMAD.X R0, RZ, RZ, R17, P0 ;  /* 0x000000ffff009224 */ /* 0x002fe200000e0611 */
[----:B------:R-:W-:Y:S01]  /*5e90*/  @!UP0 UIADD3 UR10, UPT, UPT, UR18, 0x40, URZ ;  /* 0x00000040120a8890 */ /* 0x000fe2000fffe0ff */
[----:B------:R-:W-:Y:S01]  /*5ea0*/  R2UR UR16, R76 ;  /* 0x000000004c1072ca */ /* 0x000fe200000e0000 */
[----:B------:R-:W-:Y:S01]  /*5eb0*/  @!UP0 UIADD3 UR8, UPT, UPT, UR21, 0x1400, URZ ;  /* 0x0000140015088890 */ /* 0x000fe2000fffe0ff */
[----:B------:R-:W-:Y:S01]  /*5ec0*/  ISETP.NE.AND P0, PT, R14, 0x2, PT ;  /* 0x000000020e00780c */ /* 0x000fe20003f05270 */
[----:B------:R-:W-:Y:S01]  /*5ed0*/  @!UP0 UIADD3 UR9, UPT, UPT, UR21, 0x228, URZ ;  /* 0x0000022815098890 */ /* 0x000fe2000fffe0ff */
[----:B------:R-:W-:Y:S01]  /*5ee0*/  @!P1 R2UR UR4, R0 ;  /* 0x00000000000492ca */ /* 0x000fe200000e0000 */
[----:B------:R-:W-:Y:S01]  /*5ef0*/  VOTEU.ALL UP0, P1 ;  /* 0x0000000000ff7886 */ /* 0x000fe20000800000 */
[----:B------:R-:W-:Y:S01]  /*5f00*/  UMOV UR11, UR19 ;  /* 0x00000013000b7c82 */ /* 0x000fe20008000000 */
[----:B------:R-:W-:Y:S01]  /*5f10*/  UMOV UR12, UR36 ;  /* 0x00000024000c7c82 */ /* 0x000fe20008000000 */
[----:B------:R-:W-:Y:S01]  /*5f20*/  SEL R0, RZ, 0x1, P0 ;  /* 0x00000001ff007807 */ /* 0x000fe20000000000 */
[----:B------:R-:W-:Y:S01]  /*5f30*/  UPLOP3.LUT UP3, UPT, UPT, UPT, UPT, 0x80, 0x8 ;  /* 0x000000000008789c */ /* 0x000fe20003f6f070 */
[----:B------:R-:W-:Y:S01]  /*5f40*/  IMAD.U32 R8, RZ, RZ, UR5 ;  /* 0x00000005ff087e24 */ /* 0x000fe2000f8e00ff */
[----:B------:R-:W-:Y:S01]  /*5f50*/  LOP3.LUT R15, R15, 0x1, RZ, 0x3c, !PT ;  /* 0x000000010f0f7812 */ /* 0x000fe200078e3cff */
[----:B------:R-:W-:Y:S01]  /*5f60*/  UMOV UR36, UR26 ;  /* 0x0000001a00247c82 */ /* 0x000fe20008000000 */
[----:B------:R-:W-:Y:S01]  /*5f70*/  LOP3.LUT R13, R13, R0, RZ, 0x3c, !PT ;  /* 0x000000000d0d7212 */ /* 0x000fe200078e3cff */
[----:B------:R-:W-:Y:S01]  /*5f80*/  UIADD3 UR20, UPT, UPT, UR13, UR16, URZ ;  /* 0x000000100d147290 */ /* 0x000fe2000fffe0ff */
[----:B------:R-:W-:Y:S01]  /*5f90*/  SEL R14, R14, RZ, P0 ;  /* 0x000000ff0e0e7207 */ /* 0x000fe20000000000 */
[----:B------:R-:W-:Y:S01]  /*5fa0*/  UIADD3 UR16, UPT, UPT, UR14, UR63, URZ ;  /* 0x0000003f0e107290 */ /* 0x000fe2000fffe0ff */
[----:B------:R-:W-:Y:S01]  /*5fb0*/  IMAD.U32 R9, RZ, RZ, UR4 ;  /* 0x00000004ff097e24 */ /* 0x000fe2000f8e00ff */
[----:B------:R-:W-:Y:S04]  /*5fc0*/  @!P1 R2UR UR4, R8 ;  /* 0x00000000080492ca */ /* 0x000fe800000e0000 */
[----:B------:R-:W-:Y:S11]  /*5fd0*/  @!P1 R2UR UR5, R9 ;  /* 0x00000000090592ca */ /* 0x000ff600000e0000 */
[----:B------:R-:W-:Y:S02]  /*5fe0*/  @!UPT UIADD3 URZ, UPT, UPT, URZ, URZ, URZ ;  /* 0x000000fffffff290 */ /* 0x000fe4000fffe0ff */
[----:B------:R3:W-:Y:S01]  /*5ff0*/  @!UP0 UTMALDG.3D [UR8], [UR4], desc[UR6] ;  /* 0x00000608040085b4 */ /* 0x0007e20008011000 */
[----:B------:R3:W-:Y:S01]  /*6000*/  @!P1 SYNCS.ARRIVE.TRANS64.RED.A0TR RZ, [UR21+0x228], R7 ;  /* 0x00022807ffff99a7 */ /* 0x0007e20008300415 */
[----:B------:R-:W-:Y:S01]  /*6010*/  SYNCS.ARRIVE.TRANS64.RED.A1T0 RZ, [UR33], RZ ;  /* 0x000000ffffff79a7 */ /* 0x000fe20008100421 */
[----:B------:R-:W-:Y:S05]  /*6020*/  BRA.U UP1, `(.L_x_114) ;  /* 0xfffffff501247547 */ /* 0x000fea000b83ffff */
[----:B------:R-:W-:-:S04]  /*6030*/  SHF.L.U32 R2, R15, 0x1f, RZ ;  /* 0x0000001f0f027819 */ /* 0x000fc800000006ff */
[----:B------:R-:W1:Y:S02]  /*6040*/  SYNCS.PHASECHK.TRANS64.TRYWAIT P0, [UR21+0x230], R2 ;  /* 0x00023002ff0075a7 */ /* 0x000e640008001115 */
[----:B-1----:R-:W-:Y:S05]  /*6050*/  @!P0 BRA `(.L_x_115) ;  /* 0x0000004000148947 */ /* 0x002fea0003800000 */
.L_x_237:
[----:B-1----:R-:W-:-:S07]  /*6060*/  MOV R0, UR21 ;  /* 0x0000001500007c02 */ /* 0x002fce0008000f00 */
.L_x_116:
[----:B-1----:R-:W-:-:S04]  /*6070*/  SHF.L.U32 R2, R15, 0x1f, RZ ;  /* 0x0000001f0f027819 */ /* 0x002fc800000006ff */
[----:B------:R1:W4:Y:S03]  /*6080*/  SYNCS.PHASECHK.TRANS64.TRYWAIT P0, [R0+URZ+0x238], R2 ;  /* 0x00023802000075a7 */ /* 0x00032600080011ff */
[----:B----4-:R-:W-:Y:S05]  /*6090*/  @!P0 NANOSLEEP.SYNCS 0x989680 ;  /* 0x009896800000895d */ /* 0x010fea0003900000 */
[----:B------:R-:W4:Y:S02]  /*60a0*/  @!P0 SYNCS.PHASECHK.TRANS64 P0, [R0+URZ+0x238], R2 ;  /* 0x00023802000085a7 */ /* 0x000f2400080010ff */
[----:B--234-:R-:W-:Y:S05]  /*60b0*/  @P0 EXIT ;  /* 0x000000000000094d */ /* 0x01cfea0003800000 */
[----:B------:R-:W-:Y:S05]  /*60c0*/  BRA `(.L_x_116) ;  /* 0xfffffffc00e87947 */ /* 0x000fea000383ffff */
.L_x_105:
[----:B------:R-:W-:-:S06]  /*60d0*/  UISETP.GE.AND UP0, UPT, UR17, 0x4, UPT ;  /* 0x000000041100788c */ /* 0x000fcc000bf06270 */
[----:B------:R-:W-:-:S13]  /*60e0*/  PLOP3.LUT P0, PT, PT, PT, UP0, 0x80, 0x8 ;  /* 0x000000000008781c */ /* 0x000fda0003f0f008 */
[----:B-1----:R-:W-:Y:S05]  /*60f0*/  @!P0 EXIT ;  /* 0x000000000000894d */ /* 0x002fea0003800000 */
[----:B------:R-:W-:Y:S01]  /*6100*/  BAR.SYNC.DEFER_BLOCKING 0x6, 0xa0 ;  /* 0x0182800000007b1d */ /* 0x000fe20000010000 */
[C---:B------:R-:W-:Y:S01]  /*6110*/  IMAD.SHL.U32 R7, R84.reuse, 0x40, RZ ;  /* 0x0000004054077824 */ /* 0x040fe200078e00ff */
[C---:B------:R-:W-:Y:S01]  /*6120*/  LOP3.LUT R86, R84.reuse, 0x60, RZ, 0xc0, !PT ;  /* 0x0000006054567812 */ /* 0x040fe200078ec0ff */
[C---:B------:R-:W-:Y:S01]  /*6130*/  IMAD.SHL.U32 R4, R84.reuse, 0x20, RZ ;  /* 0x0000002054047824 */ /* 0x040fe200078e00ff */
[----:B------:R-:W-:Y:S01]  /*6140*/  CS2R R82, SRZ ;  /* 0x0000000000527805 */ /* 0x000fe2000001ff00 */
[C---:B------:R-:W-:Y:S01]  /*6150*/  IMAD.SHL.U32 R5, R84.reuse, 0x8, RZ ;  /* 0x0000000854057824 */ /* 0x040fe200078e00ff */
[----:B------:R-:W-:Y:S02]  /*6160*/  UMOV UR44, 0x400 ;  /* 0x00000400002c7882 */ /* 0x000fe40000000000 */
[----:B------:R-:W1:Y:S01]  /*6170*/  LDC.64 R72, c[0x0][0x8b0] ;  /* 0x00022c00ff487b82 */ /* 0x000e620000000a00 */
[----:B------:R-:W-:Y:S01]  /*6180*/  ULEA UR44, UR45, UR44, 0x18 ;  /* 0x0000002c2d2c7291 */ /* 0x000fe2000f8ec0ff */
[----:B------:R-:W-:Y:S01]  /*6190*/  LOP3.LUT R6, R7, 0x180, RZ, 0xc0, !PT ;  /* 0x0000018007067812 */ /* 0x000fe200078ec0ff */
[----:B------:R-:W-:Y:S01]  /*61a0*/  IMAD.U32 R37, R84, 0x10000, RZ ;  /* 0x0001000054257824 */ /* 0x000fe200078e00ff */
[----:B------:R-:W-:Y:S01]  /*61b0*/  LOP3.LUT R4, R4, 0xc00, RZ, 0xc0, !PT ;  /* 0x00000c0004047812 */ /* 0x000fe200078ec0ff */
[----:B------:R-:W-:Y:S01]  /*61c0*/  UIADD3 UR4, UPT, UPT, UR44, 0x2400, URZ ;  /* 0x000024002c047890 */ /* 0x000fe2000fffe0ff */
[----:B------:R-:W-:Y:S01]  /*61d0*/  LOP3.LUT R5, R6, 0x30, R5, 0xf8, !PT ;  /* 0x0000003006057812 */ /* 0x000fe200078ef805 */
[----:B------:R-:W-:Y:S01]  /*61e0*/  IMAD.SHL.U32 R6, R84, 0x2, RZ ;  /* 0x0000000254067824 */ /* 0x000fe200078e00ff */
[----:B------:R-:W2:Y:S01]  /*61f0*/  LDC.64 R70, c[0x0][0x8a8] ;  /* 0x00022a00ff467b82 */ /* 0x000ea20000000a00 */
[----:B------:R-:W-:Y:S01]  /*6200*/  LOP3.LUT R4, R4, 0x40, R7, 0xf8, !PT ;  /* 0x0000004004047812 */ /* 0x000fe200078ef807 */
[----:B------:R-:W-:Y:S01]  /*6210*/  IMAD.MOV.U32 R36, RZ, RZ, RZ ;  /* 0x000000ffff247224 */ /* 0x000fe200078e00ff */
[----:B------:R-:W-:Y:S01]  /*6220*/  LOP3.LUT R37, R37, 0x600000, RZ, 0xc0, !PT ;  /* 0x0060000025257812 */ /* 0x000fe200078ec0ff */
[----:B------:R-:W-:Y:S01]  /*6230*/  IMAD.MOV.U32 R78, RZ, RZ, RZ ;  /* 0x000000ffff4e7224 */ /* 0x000fe200078e00ff */
[----:B------:R-:W-:-:S02]  /*6240*/  LOP3.LUT R84, R84, 0x2, RZ, 0xc0, !PT ;  /* 0x0000000254547812 */ /* 0x000fc400078ec0ff */
[----:B------:R-:W-:Y:S02]  /*6250*/  CS2R R80, SRZ ;  /* 0x0000000000507805 */ /* 0x000fe4000001ff00 */
[----:B------:R-:W-:Y:S01]  /*6260*/  LOP3.LUT R5, R5, 0x20, R6, 0x78, !PT ;  /* 0x0000002005057812 */ /* 0x000fe200078e7806 */
[----:B------:R-:W-:Y:S01]  /*6270*/  IMAD.U32 R85, RZ, RZ, UR4 ;  /* 0x00000004ff557e24 */ /* 0x000fe2000f8e00ff */
[----:B------:R-:W3:Y:S01]  /*6280*/  LDS R0, [UR44+0x300] ;  /* 0x0003002cff007984 */ /* 0x000ee20008000800 */
[----:B------:R-:W-:Y:S01]  /*6290*/  LOP3.LUT R4, R4, 0x200, R7, 0xf8, !PT ;  /* 0x0000020004047812 */ /* 0x000fe200078ef807 */
[----:B------:R-:W-:Y:S01]  /*62a0*/  IMAD.MOV R79, RZ, RZ, -R84 ;  /* 0x000000ffff4f7224 */ /* 0x000fe200078e0a54 */
[----:B------:R-:W4:Y:S02]  /*62b0*/  LDCU UR58, c[0x0][0x370] ;  /* 0x00006e00ff3a77ac */ /* 0x000f240008000800 */
[----:B------:R-:W-:Y:S01]  /*62c0*/  LOP3.LUT R69, R4, R5, RZ, 0xfc, !PT ;  /* 0x0000000504457212 */ /* 0x000fe200078efcff */
[----:B------:R-:W1:Y:S01]  /*62d0*/  LDCU UR43, c[0x0][0xb0c] ;  /* 0x00016180ff2b77ac */ /* 0x000e620008000800 */
[----:B------:R-:W1:Y:S01]  /*62e0*/  LDCU UR39, c[0x0][0xb30] ;  /* 0x00016600ff2777ac */ /* 0x000e620008000800 */
[----:B------:R-:W1:Y:S01]  /*62f0*/  LDCU.64 UR56, c[0x0][0x888] ;  /* 0x00011100ff3877ac */ /* 0x000e620008000a00 */
[----:B------:R-:W1:Y:S01]  /*6300*/  LDCU.64 UR40, c[0x0][0xb28] ;  /* 0x00016500ff2877ac */ /* 0x000e620008000a00 */
[----:B------:R-:W1:Y:S01]  /*6310*/  LDCU.64 UR60, c[0x0][0x890] ;  /* 0x00011200ff3c77ac */ /* 0x000e620008000a00 */
[----:B------:R-:W1:Y:S01]  /*6320*/  LDCU.128 UR52, c[0x0][0xb10] ;  /* 0x00016200ff3477ac */ /* 0x000e620008000c00 */
[----:B------:R-:W1:Y:S01]  /*6330*/  LDCU UR47, c[0x0][0x374] ;  /* 0x00006e80ff2f77ac */ /* 0x000e620008000800 */
[----:B------:R-:W-:Y:S01]  /*6340*/  UIADD3 UR62, UPT, UPT, UR44, 0x400, URZ ;  /* 0x000004002c3e7890 */ /* 0x000fe2000fffe0ff */
[----:B-1234-:R-:W-:-:S11]  /*6350*/  IMAD.IADD R37, R0, 0x1, R37 ;  /* 0x0000000100257824 */ /* 0x01efd600078e0225 */
.L_x_142:
[----:B------:R-:W-:Y:S02]  /*6360*/  LEA R3, R78, UR44, 0x3 ;  /* 0x0000002c4e037c11 */ /* 0x000fe4000f8e18ff */
[----:B------:R-:W-:Y:S02]  /*6370*/  SHF.L.U32 R0, R82, 0x1f, RZ ;  /* 0x0000001f52007819 */ /* 0x000fe400000006ff */
[----:B-1----:R-:W-:Y:S02]  /*6380*/  LEA R4, R78, UR44, 0x4 ;  /* 0x0000002c4e047c11 */ /* 0x002fe4000f8e20ff */
[----:B------:R-:W1:Y:S02]  /*6390*/  SYNCS.PHASECHK.TRANS64.TRYWAIT P0, [R3+URZ+0x250], R0 ;  /* 0x00025000030075a7 */ /* 0x000e6400080011ff */
[----:B-1----:R-:W-:Y:S05]  /*63a0*/  @!P0 BRA `(.L_x_117) ;  /* 0x0000003c00588947 */ /* 0x002fea0003800000 */
.L_x_238:
        /* <DEDUP_REMOVED lines=8> */
[----:B--2---:R-:W-:Y:S11]  /*6430*/  LOP3.LUT P0, RZ, R6, 0x1, RZ, 0xc0, !PT ;  /* 0x0000000106ff7812 */ /* 0x004ff6000780c0ff */
[----:B------:R-:W-:Y:S02]  /*6440*/  @!UPT UIADD3 URZ, UPT, UPT, URZ, URZ, URZ ;  /* 0x000000fffffff290 */ /* 0x000fe4000fffe0ff */
[----:B---3--:R-:W-:Y:S01]  /*6450*/  VOTEU.ANY UP1, P0 ;  /* 0x0000000000ff7886 */ /* 0x008fe20000020100 */
[----:B------:R-:W-:Y:S01]  /*6460*/  PLOP3.LUT P0, PT, PT, PT, UP1, 0x80, 0x8 ;  /* 0x000000000008781c */ /* 0x000fe20003f0f018 */
[----:B------:R-:W-:Y:S11]  /*6470*/  UP2UR UR46, UPR, URZ, 0x2 ;  /* 0x00000002ff2e7883 */ /* 0x000ff60008000000 */
[----:B------:R-:W-:Y:S01]  /*6480*/  @!UPT UIADD3 URZ, UPT, UPT, URZ, URZ, URZ ;  /* 0x000000fffffff290 */ /* 0x000fe2000fffe0ff */
[----:B-1----:R-:W-:Y:S02]  /*6490*/  @P0 SHF.R.U32.HI R0, RZ, 0x10, R5 ;  /* 0x00000010ff000819 */ /* 0x002fe40000011605 */
        /* <DEDUP_REMOVED lines=12> */
[----:B------:R-:W2:Y:S01]  /*6560*/  LDCU UR12, c[0x0][0xb20] ;  /* 0x00016400ff0c77ac */ /* 0x000ea20008000800 */
[----:B------:R-:W-:Y:S02]  /*6570*/  UIMAD.WIDE.U32 UR4, UR47, UR55, URZ ;  /* 0x000000372f0472a5 */ /* 0x000fe4000f8e00ff */
[----:B------:R-:W-:Y:S02]  /*6580*/  UIMAD.WIDE.U32 UR6, UR58, UR52, URZ ;  /* 0x000000343a0672a5 */ /* 0x000fe4000f8e00ff */
[----:B------:R-:W-:Y:S02]  /*6590*/  UISETP.NE.AND UP0, UPT, UR54, 0x1, UPT ;  /* 0x000000013600788c */ /* 0x000fe4000bf05270 */
[----:B------:R-:W-:Y:S02]  /*65a0*/  UIMAD.WIDE.U32 UR8, UR37, UR55, URZ ;  /* 0x00000037250872a5 */ /* 0x000fe4000f8e00ff */
[----:B------:R-:W-:Y:S02]  /*65b0*/  UIMAD.WIDE.U32 UR10, UR38, UR52, URZ ;  /* 0x00000034260a72a5 */ /* 0x000fe4000f8e00ff */
[----:B------:R-:W-:Y:S02]  /*65c0*/  UISETP.NE.AND UP1, UPT, UR43, 0x1, UPT ;  /* 0x000000012b00788c */ /* 0x000fe4000bf25270 */
[----:B------:R-:W-:Y:S01]  /*65d0*/  UISETP.NE.AND UP2, UPT, UR42, 0x1, UPT ;  /* 0x000000012a00788c */ /* 0x000fe2000bf45270 */
[----:B------:R-:W-:Y:S02]  /*65e0*/  UMOV UR4, UR5 ;  /* 0x0000000500047c82 */ /* 0x000fe40008000000 */
[----:B--2---:R-:W-:Y:S03]  /*65f0*/  USHF.R.U32.HI UR5, URZ, UR12, UR4 ;  /* 0x0000000cff057299 */ /* 0x004fe60008011604 */
[----:B------:R-:W-:Y:S02]  /*6600*/  UMOV UR4, UR7 ;  /* 0x0000000700047c82 */ /* 0x000fe40008000000 */
[----:B------:R-:W-:Y:S02]  /*6610*/  USHF.R.U32.HI UR7, URZ, UR53, UR4 ;  /* 0x00000035ff077299 */ /* 0x000fe40008011604 */
[----:B------:R-:W-:Y:S02]  /*6620*/  USEL UR4, UR47, UR5, !UP0 ;  /* 0x000000052f047287 */ /* 0x000fe4000c000000 */
[----:B------:R-:W-:Y:S01]  /*6630*/  USEL UR7, UR58, UR7, !UP1 ;  /* 0x000000073a077287 */ /* 0x000fe2000c800000 */
[----:B------:R-:W-:Y:S01]  /*6640*/  UMOV UR5, UR9 ;  /* 0x0000000900057c82 */ /* 0x000fe20008000000 */
[----:B------:R-:W-:Y:S02]  /*6650*/  UIMAD.WIDE.U32 UR8, UR4, UR40, URZ ;  /* 0x00000028040872a5 */ /* 0x000fe4000f8e00ff */
[----:B------:R-:W-:Y:S03]  /*6660*/  USHF.R.U32.HI UR6, URZ, UR12, UR5 ;  /* 0x0000000cff067299 */ /* 0x000fe60008011605 */
[----:B------:R-:W-:Y:S01]  /*6670*/  UMOV UR5, UR11 ;  /* 0x0000000b00057c82 */ /* 0x000fe20008000000 */
[----:B------:R-:W-:Y:S02]  /*6680*/  UIMAD.WIDE.U32 UR10, UR7, UR40, URZ ;  /* 0x00000028070a72a5 */ /* 0x000fe4000f8e00ff */
[----:B------:R-:W-:Y:S02]  /*6690*/  USHF.R.U32.HI UR12, URZ, UR53, UR5 ;  /* 0x00000035ff0c7299 */ /* 0x000fe40008011605 */
[----:B------:R-:W-:Y:S01]  /*66a0*/  USEL UR6, UR37, UR6, !UP0 ;  /* 0x0000000625067287 */ /* 0x000fe2000c000000 */
[----:B------:R-:W-:Y:S02]  /*66b0*/  UMOV UR5, UR9 ;  /* 0x0000000900057c82 */ /* 0x000fe40008000000 */
[----:B------:R-:W-:Y:S01]  /*66c0*/  UMOV UR10, UR11 ;  /* 0x0000000b000a7c82 */ /* 0x000fe20008000000 */
[----:B------:R-:W-:Y:S02]  /*66d0*/  @UP2 USHF.R.U32.HI UR4, URZ, UR41, UR5 ;  /* 0x00000029ff042299 */ /* 0x000fe40008011605 */
[----:B------:R-:W-:Y:S02]  /*66e0*/  @UP2 USHF.R.U32.HI UR7, URZ, UR41, UR10 ;  /* 0x00000029ff072299 */ /* 0x000fe4000801160a */
[----:B------:R-:W-:Y:S02]  /*66f0*/  UIMAD UR4, UR42, UR4, URZ ;  /* 0x000000042a0472a4 */ /* 0x000fe4000f8e02ff */
[----:B------:R-:W-:Y:S02]  /*6700*/  UIMAD.WIDE.U32 UR10, UR6, UR40, URZ ;  /* 0x00000028060a72a5 */ /* 0x000fe4000f8e00ff */
[----:B------:R-:W-:Y:S02]  /*6710*/  USEL UR5, UR38, UR12, !UP1 ;  /* 0x0000000c26057287 */ /* 0x000fe4000c800000 */
[----:B------:R-:W-:Y:S02]  /*6720*/  UIMAD UR8, UR42, UR7, URZ ;  /* 0x000000072a0872a4 */ /* 0x000fe4000f8e02ff */
[----:B------:R-:W-:Y:S03]  /*6730*/  UISETP.GE.AND UP0, UPT, UR6, UR4, UPT ;  /* 0x000000040600728c */ /* 0x000fe6000bf06270 */
[----:B------:R-:W-:Y:S01]  /*6740*/  UMOV UR4, UR11 ;  /* 0x0000000b00047c82 */ /* 0x000fe20008000000 */
[----:B------:R-:W-:Y:S02]  /*6750*/  UISETP.GE.OR UP0, UPT, UR5, UR8, UP0 ;  /* 0x000000080500728c */ /* 0x000fe40008706670 */
[----:B------:R-:W-:Y:S02]  /*6760*/  USHF.R.U32.HI UR4, URZ, UR41, UR4 ;  /* 0x00000029ff047299 */ /* 0x000fe40008011604 */
[----:B------:R-:W-:Y:S02]  /*6770*/  UIMAD.WIDE.U32 UR8, UR5, UR40, URZ ;  /* 0x00000028050872a5 */ /* 0x000fe4000f8e00ff */
[----:B------:R-:W-:Y:S02]  /*6780*/  USEL UR11, UR6, UR4, !UP2 ;  /* 0x00000004060b7287 */ /* 0x000fe4000d000000 */
[----:B------:R-:W-:Y:S02]  /*6790*/  UIADD3 UR8, UPT, UPT, -UR5, URZ, URZ ;  /* 0x000000ff05087290 */ /* 0x000fe4000fffe1ff */
[----:B------:R-:W-:Y:S01]  /*67a0*/  UIADD3 UR10, UPT, UPT, -UR11, URZ, URZ ;  /* 0x000000ff0b0a7290 */ /* 0x000fe2000fffe1ff */
[----:B------:R-:W-:Y:S01]  /*67b0*/  @!UP0 UMOV UR4, UR9 ;  /* 0x0000000900048c82 */ /* 0x000fe20008000000 */
[----:B------:R-:W-:Y:S02]  /*67c0*/  UIADD3 UR9, UPT, UPT, -UR6, URZ, URZ ;  /* 0x000000ff06097290 */ /* 0x000fe4000fffe1ff */
[----:B------:R-:W-:Y:S02]  /*67d0*/  @!UP0 USHF.R.U32.HI UR4, URZ, UR41, UR4 ;  /* 0x00000029ff048299 */ /* 0x000fe40008011604 */
[----:B------:R-:W-:Y:S02]  /*67e0*/  UIMAD UR10, UR42, UR10, UR6 ;  /* 0x0000000a2a0a72a4 */ /* 0x000fe4000f8e0206 */
[----:B------:R-:W-:Y:S04]  /*67f0*/  @!UP0 USEL UR4, UR5, UR4, !UP2 ;  /* 0x0000000405048287 */ /* 0x000fe8000d000000 */
[----:B------:R-:W-:Y:S02]  /*6800*/  @!UP0 UIMAD UR10, UR7, UR10, UR4 ;  /* 0x0000000a070a82a4 */ /* 0x000fe4000f8e0204 */
[----:B------:R-:W-:Y:S02]  /*6810*/  @!UP0 UIADD3 UR11, UPT, UPT, UR11, -UR4, URZ ;  /* 0x800000040b0b8290 */ /* 0x000fe4000fffe0ff */
[----:B------:R-:W-:Y:S02]  /*6820*/  UIMAD UR7, UR43, UR8, UR38 ;  /* 0x000000082b0772a4 */ /* 0x000fe4000f8e0226 */
[----:B------:R-:W-:Y:S02]  /*6830*/  @!UP0 UIMAD UR6, UR11, UR42, UR5 ;  /* 0x0000002a0b0682a4 */ /* 0x000fe4000f8e0205 */
[----:B------:R-:W-:Y:S01]  /*6840*/  UIMAD UR4, UR54, UR9, UR37 ;  /* 0x00000009360472a4 */ /* 0x000fe2000f8e0225 */
[----:B------:R-:W-:Y:S02]  /*6850*/  @!UP0 UMOV UR5, UR10 ;  /* 0x0000000a00058c82 */ /* 0x000fe40008000000 */
[----:B------:R-:W-:Y:S02]  /*6860*/  UIMAD UR38, UR5, UR43, UR7 ;  /* 0x0000002b052672a4 */ /* 0x000fe4000f8e0207 */
[----:B------:R-:W-:Y:S11]  /*6870*/  UIMAD UR37, UR6, UR54, UR4 ;  /* 0x00000036062572a4 */ /* 0x000ff6000f8e0204 */
[----:B------:R-:W-:Y:S01]  /*6880*/  @!UPT UIADD3 URZ, UPT, UPT, URZ, URZ, URZ ;  /* 0x000000fffffff290 */ /* 0x000fe2000fffe0ff */
.L_x_118:
[----:B------:R-:W-:Y:S01]  /*6890*/  UISETP.NE.AND UP0, UPT, UR39, 0x1, UPT ;  /* 0x000000012700788c */ /* 0x000fe2000bf05270 */
[----:B------:R-:W-:Y:S01]  /*68a0*/  IADD3 R78, PT, PT, R78, 0x1, RZ ;  /* 0x000000014e4e7810 */ /* 0x000fe20007ffe0ff */
[----:B------:R-:W-:Y:S02]  /*68b0*/  USHF.L.U32 UR50, UR16, 0x6, URZ ;  /* 0x0000000610327899 */ /* 0x000fe400080006ff */
[----:B------:R-:W-:Y:S07]  /*68c0*/  USHF.L.U32 UR49, UR20, 0x7, URZ ;  /* 0x0000000714317899 */ /* 0x000fee00080006ff */
[----:B------:R-:W2:Y:S01]  /*68d0*/  @!UP0 LDCU.128 UR12, c[0x0][0xb10] ;  /* 0x00016200ff0c87ac */ /* 0x000ea20008000c00 */
[----:B------:R-:W3:Y:S01]  /*68e0*/  @!UP0 LDCU UR5, c[0x0][0xb0c] ;  /* 0x00016180ff0587ac */ /* 0x000ee20008000800 */
[----:B------:R-:W4:Y:S01]  /*68f0*/  @!UP0 LDCU UR10, c[0x0][0xb20] ;  /* 0x00016400ff0a87ac */ /* 0x000f220008000800 */
[----:B--2---:R-:W-:Y:S02]  /*6900*/  UIMAD.WIDE.U32 UR8, UR38, UR12, URZ ;  /* 0x0000000c260872a5 */ /* 0x004fe4000f8e00ff */
[----:B------:R-:W-:Y:S02]  /*6910*/  UIMAD.WIDE.U32 UR6, UR37, UR15, URZ ;  /* 0x0000000f250672a5 */ /* 0x000fe4000f8e00ff */
[----:B------:R-:W-:Y:S03]  /*6920*/  @!UP0 UISETP.NE.AND UP1, UPT, UR14, 0x1, UPT ;  /* 0x000000010e00888c */ /* 0x000fe6000bf25270 */
[----:B------:R-:W-:Y:S01]  /*6930*/  @!UP0 UMOV UR4, UR9 ;  /* 0x0000000900048c82 */ /* 0x000fe20008000000 */
[----:B---3--:R-:W-:Y:S02]  /*6940*/  @!UP0 UISETP.NE.AND UP2, UPT, UR5, 0x1, UPT ;  /* 0x000000010500888c */ /* 0x008fe4000bf45270 */
[----:B------:R-:W-:Y:S01]  /*6950*/  @!UP0 USHF.R.U32.HI UR4, URZ, UR13, UR4 ;  /* 0x0000000dff048299 */ /* 0x000fe20008011604 */
[----:B------:R-:W-:Y:S02]  /*6960*/  @!UP0 UMOV UR6, UR7 ;  /* 0x0000000700068c82 */ /* 0x000fe40008000000 */
[----:B----4-:R-:W-:Y:S02]  /*6970*/  @!UP0 USHF.R.U32.HI UR6, URZ, UR10, UR6 ;  /* 0x0000000aff068299 */ /* 0x010fe40008011606 */
[----:B------:R-:W-:Y:S02]  /*6980*/  @!UP0 USEL UR7, UR38, UR4, !UP2 ;  /* 0x0000000426078287 */ /* 0x000fe4000d000000 */
[----:B------:R-:W-:Y:S04]  /*6990*/  @!UP0 USEL UR6, UR37, UR6, !UP1 ;  /* 0x0000000625068287 */ /* 0x000fe8000c800000 */
[----:B------:R-:W-:Y:S02]  /*69a0*/  @!UP0 UIADD3 UR4, UPT, UPT, -UR7, UR6, URZ ;  /* 0x0000000607048290 */ /* 0x000fe4000fffe1ff */
[----:B------:R-:W-:Y:S02]  /*69b0*/  @!UP0 UIADD3 UR6, UPT, UPT, UR7, -UR6, URZ ;  /* 0x8000000607068290 */ /* 0x000fe4000fffe0ff */
[----:B------:R-:W-:Y:S02]  /*69c0*/  @!UP0 UIMAD UR38, UR4, UR5, UR38 ;  /* 0x00000005042682a4 */ /* 0x000fe4000f8e0226 */
[----:B------:R-:W-:Y:S02]  /*69d0*/  @!UP0 UIMAD UR37, UR6, UR14, UR37 ;  /* 0x0000000e062582a4 */ /* 0x000fe4000f8e0225 */
[----:B------:R-:W-:Y:S09]  /*69e0*/  ULOP3.LUT UP0, URZ, UR62, 0x1b0, URZ, 0xc0, !UPT ;  /* 0x000001b03eff7892 */ /* 0x000ff2000f80c0ff */
[----:B------:R-:W-:Y:S05]  /*69f0*/  BRA.U !UP0, `(.L_x_119) ;  /* 0x0000000108407547 */ /* 0x000fea000b800000 */
[----:B------:R-:W2:Y:S01]  /*6a00*/  LDCU.64 UR8, c[0x4][0x80] ;  /* 0x01001000ff0877ac */ /* 0x000ea20008000a00 */
[----:B------:R-:W-:Y:S01]  /*6a10*/  MOV R3, 0x0 ;  /* 0x0000000000037802 */ /* 0x000fe20000000f00 */
[----:B------:R-:W-:Y:S02]  /*6a20*/  HFMA2 R12, -RZ, RZ, 0, 5.9604644775390625e-08 ;  /* 0x00000001ff0c7431 */ /* 0x000fe400000001ff */
[----:B------:R-:W-:Y:S02]  /*6a30*/  IMAD.MOV.U32 R8, RZ, RZ, 0x70 ;  /* 0x00000070ff087424 */ /* 0x000fe400078e00ff */
[----:B------:R-:W-:Y:S01]  /*6a40*/  IMAD.MOV.U32 R13, RZ, RZ, RZ ;  /* 0x000000ffff0d7224 */ /* 0x000fe200078e00ff */
[----:B------:R-:W3:Y:S01]  /*6a50*/  LDCU.64 UR6, c[0x4][0x88] ;  /* 0x01001100ff0677ac */ /* 0x000ee20008000a00 */
[----:B------:R-:W4:Y:S01]  /*6a60*/  LDC.64 R2, c[0x4][R3] ;  /* 0x0100000003027b82 */ /* 0x000f220000000a00 */
[----:B------:R-:W1:Y:S01]  /*6a70*/  LDCU.64 UR4, c[0x4][0x8] ;  /* 0x01000100ff0477ac */ /* 0x000e620008000a00 */
[----:B--2---:R-:W-:Y:S01]  /*6a80*/  MOV R5, UR9 ;  /* 0x0000000900057c02 */ /* 0x004fe20008000f00 */
[----:B------:R-:W-:Y:S01]  /*6a90*/  IMAD.U32 R4, RZ, RZ, UR8 ;  /* 0x00000008ff047e24 */ /* 0x000fe2000f8e00ff */
[----:B---3--:R-:W-:Y:S01]  /*6aa0*/  MOV R7, UR7 ;  /* 0x0000000700077c02 */ /* 0x008fe20008000f00 */
[----:B------:R-:W-:Y:S01]  /*6ab0*/  IMAD.U32 R6, RZ, RZ, UR6 ;  /* 0x00000006ff067e24 */ /* 0x000fe2000f8e00ff */
[----:B-1----:R-:W-:Y:S01]  /*6ac0*/  MOV R11, UR5 ;  /* 0x00000005000b7c02 */ /* 0x002fe20008000f00 */
[----:B------:R-:W-:Y:S02]  /*6ad0*/  IMAD.U32 R10, RZ, RZ, UR4 ;  /* 0x00000004ff0a7e24 */ /* 0x000fe4000f8e00ff */
[----:B------:R-:W-:Y:S07]  /*6ae0*/  LEPC R20, `(.L_x_119) ;  /* 0x000000001014794e */ /* 0x000fee0000000000 */
[----:B----45:R-:W-:Y:S05]  /*6af0*/  CALL.ABS.NOINC R2 ;  /* 0x0000000002007343 */ /* 0x030fea0003c00000 */
.L_x_119:
[----:B------:R-:W-:Y:S01]  /*6b00*/  LOP3.LUT P0, RZ, R85, 0x1b0, RZ, 0xc0, !PT ;  /* 0x000001b055ff7812 */ /* 0x000fe2000780c0ff */
[----:B------:R-:W-:Y:S11]  /*6b10*/  BSSY.RECONVERGENT B6, `(.L_x_120) ;  /* 0x0000013000067945 */ /* 0x000ff60003800200 */
[----:B------:R-:W-:Y:S01]  /*6b20*/  @!UPT UIADD3 URZ, UPT, UPT, URZ, URZ, URZ ;  /* 0x000000fffffff290 */ /* 0x000fe2000fffe0ff */
[----:B------:R-:W-:Y:S05]  /*6b30*/  @!P0 BRA `(.L_x_121) ;  /* 0x0000000000408947 */ /* 0x000fea0003800000 */
        /* <DEDUP_REMOVED lines=16> */
.L_x_121:
[----:B------:R-:W-:Y:S05]  /*6c40*/  BSYNC.RECONVERGENT B6 ;  /* 0x0000000000067941 */ /* 0x000fea0003800200 */
.L_x_120:
[----:B------:R-:W-:Y:S01]  /*6c50*/  R2UR UR4, R77 ;  /* 0x000000004d0472ca */ /* 0x000fe200000e0000 */
[----:B------:R-:W-:Y:S01]  /*6c60*/  UISETP.NE.U32.AND UP0, UPT, UR60, URZ, UPT ;  /* 0x000000ff3c00728c */ /* 0x000fe2000bf05070 */
[----:B------:R-:W-:Y:S02]  /*6c70*/  ISETP.NE.U32.AND P4, PT, R72, RZ, PT ;  /* 0x000000ff4800720c */ /* 0x000fe40003f85070 */
[----:B------:R-:W-:Y:S01]  /*6c80*/  ISETP.NE.U32.AND P2, PT, RZ, UR56, PT ;  /* 0x00000038ff007c0c */ /* 0x000fe2000bf45070 */
[----:B------:R-:W-:Y:S01]  /*6c90*/  UISETP.NE.AND.EX UP1, UPT, UR61, URZ, UPT, UP0 ;  /* 0x000000ff3d00728c */ /* 0x000fe2000bf25300 */
[----:B------:R-:W-:Y:S01]  /*6ca0*/  ISETP.NE.AND.EX P4, PT, R73, RZ, PT, P4 ;  /* 0x000000ff4900720c */ /* 0x000fe20003f85340 */
[----:B------:R-:W-:Y:S01]  /*6cb0*/  UPLOP3.LUT UP0, UPT, UPT, UPT, UPT, 0x40, 0x4 ;  /* 0x000000000004789c */ /* 0x000fe20003f0e870 */
[----:B------:R-:W-:Y:S05]  /*6cc0*/  ISETP.NE.AND.EX P2, PT, RZ, UR57, PT, P2 ;  /* 0x00000039ff007c0c */ /* 0x000fea000bf45320 */
[----:B------:R-:W-:Y:S06]  /*6cd0*/  UISETP.NE.AND UP2, UPT, UR4, URZ, UPT ;  /* 0x000000ff0400728c */ /* 0x000fec000bf45270 */
[----:B------:R-:W-:Y:S05]  /*6ce0*/  PLOP3.LUT P1, PT, PT, PT, UP2, 0x80, 0x8 ;  /* 0x000000000008781c */ /* 0x000fea0003f2f028 */
[----:B------:R-:W-:Y:S06]  /*6cf0*/  @UP2 UPLOP3.LUT UP0, UPT, UPT, UPT, UP1, 0x80, 0x8 ;  /* 0x000000000008289c */ /* 0x000fec0003f0f010 */
[----:B------:R-:W-:Y:S01]  /*6d00*/  PLOP3.LUT P0, PT, PT, PT, UP0, 0x80, 0x8 ;  /* 0x000000000008781c */ /* 0x000fe20003f0f008 */
[----:B------:R-:W-:Y:S01]  /*6d10*/  @!UPT UIADD3 URZ, UPT, UPT, URZ, URZ, URZ ;  /* 0x000000fffffff290 */ /* 0x000fe2000fffe0ff */
[----:B------:R-:W-:Y:S11]  /*6d20*/  BRA.U !UP1, `(.L_x_122) ;  /* 0x00000001093c7547 */ /* 0x000ff6000b800000 */
[----:B------:R-:W-:Y:S01]  /*6d30*/  UISETP.NE.U32.AND UP0, UPT, UR56, URZ, UPT ;  /* 0x000000ff3800728c */ /* 0x000fe2000bf05070 */
[----:B-1----:R-:W-:Y:S01]  /*6d40*/  HFMA2 R0, -RZ, RZ, 0, 5.9604644775390625e-08 ;  /* 0x00000001ff007431 */ /* 0x002fe200000001ff */
[----:B------:R-:W1:Y:S01]  /*6d50*/  LDCU.64 UR8, c[0x0][0x358] ;  /* 0x00006b00ff0877ac */ /* 0x000e620008000a00 */
[----:B------:R-:W-:Y:S01]  /*6d60*/  IMAD.MOV.U32 R74, RZ, RZ, 0x1 ;  /* 0x00000001ff4a7424 */ /* 0x000fe200078e00ff */
[----:B------:R-:W-:Y:S06]  /*6d70*/  UISETP.NE.AND.EX UP0, UPT, UR57, URZ, UPT, UP0 ;  /* 0x000000ff3900728c */ /* 0x000fec000bf05300 */
[----:B------:R-:W-:Y:S05]  /*6d80*/  PLOP3.LUT P3, PT, PT, PT, UP0, 0x80, 0x8 ;  /* 0x000000000008781c */ /* 0x000fea0003f6f008 */
[----:B------:R-:W2:Y:S01]  /*6d90*/  @UP0 LDCU.64 UR4, c[0x0][0x888] ;  /* 0x00011100ff0407ac */ /* 0x000ea20008000a00 */
[----:B------:R-:W-:Y:S07]  /*6da0*/  @UP0 UIMAD UR6, UR36, UR60, URZ ;  /* 0x0000003c240602a4 */ /* 0x000fee000f8e02ff */
[----:B------:R-:W-:Y:S01]  /*6db0*/  @!P3 PRMT R74, R0, 0x7610, R74 ;  /* 0x00007610004ab816 */ /* 0x000fe2000000004a */
[----:B--2---:R-:W-:Y:S06]  /*6dc0*/  @UP0 UIMAD.WIDE UR4, UR6, 0x4, UR4 ;  /* 0x00000004060408a5 */ /* 0x004fec000f8e0204 */
[----:B-----5:R-:W-:Y:S01]  /*6dd0*/  IMAD.U32 R40, RZ, RZ, UR4 ;  /* 0x00000004ff287e24 */ /* 0x020fe2000f8e00ff */
[----:B------:R-:W-:Y:S04]  /*6de0*/  MOV R41, UR5 ;  /* 0x0000000500297c02 */ /* 0x000fe80008000f00 */
[----:B------:R-:W2:Y:S01]  /*6df0*/  @!UP0 LDCU UR4, c[0x0][0x880] ;  /* 0x00011000ff0487ac */ /* 0x000ea20008000800 */
[----:B-1----:R3:W5:Y:S02]  /*6e00*/  @P3 LDG.E R40, desc[UR8][R40.64] ;  /* 0x0000000828283981 */ /* 0x002764000c1e1900 */
[----:B--23--:R-:W-:Y:S02]  /*6e10*/  @!P3 IMAD.U32 R40, RZ, RZ, UR4 ;  /* 0x00000004ff28be24 */ /* 0x00cfe4000f8e00ff */
.L_x_122:
[----:B------:R-:W-:Y:S05]  /*6e20*/  @!P4 BRA `(.L_x_123) ;  /* 0x000000000024c947 */ /* 0x000fea0003800000 */
[----:B------:R-:W-:Y:S01]  /*6e30*/  ISETP.NE.U32.AND P3, PT, R70, RZ, PT ;  /* 0x000000ff4600720c */ /* 0x000fe20003f65070 */
[----:B------:R-:W2:Y:S03]  /*6e40*/  LDCU.64 UR4, c[0x0][0x358] ;  /* 0x00006b00ff0477ac */ /* 0x000ea60008000a00 */
[----:B------:R-:W-:Y:S11]  /*6e50*/  ISETP.NE.AND.EX P3, PT, R71, RZ, PT, P3 ;  /* 0x000000ff4700720c */ /* 0x000ff60003f65330 */
[----:B------:R-:W-:Y:S02]  /*6e60*/  @!UPT UIADD3 URZ, UPT, UPT, URZ, URZ, URZ ;  /* 0x000000fffffff290 */ /* 0x000fe4000fffe0ff */
[----:B------:R-:W3:Y:S01]  /*6e70*/  @P3 LDC.64 R2, c[0x0][0x8a8] ;  /* 0x00022a00ff023b82 */ /* 0x000ee20000000a00 */
[----:B-1----:R-:W-:Y:S04]  /*6e80*/  @P3 IMAD R0, R72, UR36, RZ ;  /* 0x0000002448003c24 */ /* 0x002fe8000f8e02ff */
[----:B---3--:R-:W-:Y:S05]  /*6e90*/  @P3 IMAD.WIDE R2, R0, 0x4, R2 ;  /* 0x0000000400023825 */ /* 0x008fea00078e0202 */
[----:B--2--5:R2:W5:Y:S02]  /*6ea0*/  @P3 LDG.E R38, desc[UR4][R2.64] ;  /* 0x0000000402263981 */ /* 0x024564000c1e1900 */
[----:B--2---:R-:W3:Y:S02]  /*6eb0*/  @!P3 LDC R38, c[0x0][0x8a0] ;  /* 0x00022800ff26bb82 */ /* 0x004ee40000000800 */
.L_x_123:
[----:B-----5:R-:W-:Y:S01]  /*6ec0*/  ISETP.NE.AND P4, PT, R40, RZ, PT ;  /* 0x000000ff2800720c */ /* 0x020fe20003f85270 */
[----:B------:R-:W-:Y:S01]  /*6ed0*/  BSSY B1, `(.L_x_124) ;  /* 0x0000042000017945 */ /* 0x000fe20003800000 */
[----:B------:R-:W-:Y:S01]  /*6ee0*/  SEL R6, RZ, 0xffffffff, P2 ;  /* 0xffffffffff067807 */ /* 0x000fe20001000000 */
[----:B------:R-:W-:Y:S01]  /*6ef0*/  IMAD.MOV.U32 R56, RZ, RZ, 0x1 ;  /* 0x00000001ff387424 */ /* 0x000fe200078e00ff */
[----:B------:R-:W-:Y:S02]  /*6f00*/  LOP3.LUT P3, RZ, R74, 0xff, RZ, 0xc0, !PT ;  /* 0x000000ff4aff7812 */ /* 0x000fe4000786c0ff */
[----:B------:R-:W-:Y:S02]  /*6f10*/  CS2R R46, SRZ ;  /* 0x00000000002e7805 */ /* 0x000fe4000001ff00 */
[----:B-1----:R-:W-:Y:S02]  /*6f20*/  @P1 SEL R0, RZ, 0xffffffff, P4 ;  /* 0xffffffffff001807 */ /* 0x002fe40002000000 */
[----:B------:R-:W-:Y:S02]  /*6f30*/  CS2R R44, SRZ ;  /* 0x00000000002c7805 */ /* 0x000fe4000001ff00 */
[----:B------:R-:W-:Y:S02]  /*6f40*/  LEA R3, R81, UR44, 0x3 ;  /* 0x0000002c51037c11 */ /* 0x000fe4000f8e18ff */
[----:B------:R-:W-:Y:S02]  /*6f50*/  CS2R R50, SRZ ;  /* 0x0000000000327805 */ /* 0x000fe4000001ff00 */
[----:B------:R-:W-:Y:S02]  /*6f60*/  @P0 SEL R0, R6, R0, !P3 ;  /* 0x0000000006000207 */ /* 0x000fe40005800000 */
[----:B------:R-:W-:Y:S02]  /*6f70*/  CS2R R48, SRZ ;  /* 0x0000000000307805 */ /* 0x000fe4000001ff00 */
[----:B------:R-:W-:Y:S02]  /*6f80*/  LEA R43, R36, UR44, 0x3 ;  /* 0x0000002c242b7c11 */ /* 0x000fe4000f8e18ff */
[----:B------:R-:W-:Y:S02]  /*6f90*/  @P1 LOP3.LUT R0, R0, 0x1, RZ, 0xc0, !PT ;  /* 0x0000000100001812 */ /* 0x000fe400078ec0ff */
[----:B------:R-:W-:Y:S02]  /*6fa0*/  SHF.L.U32 R4, R83, 0x1f, RZ ;  /* 0x0000001f53047819 */ /* 0x000fe400000006ff */
[----:B------:R-:W-:Y:S02]  /*6fb0*/  ISETP.NE.U32.OR P6, PT, R0, 0x1, !P1 ;  /* 0x000000010000780c */ /* 0x000fe40004fc5470 */
[----:B------:R-:W-:Y:S02]  /*6fc0*/  PLOP3.LUT P2, PT, PT, PT, UP1, 0x80, 0x8 ;  /* 0x000000000008781c */ /* 0x000fe40003f4f018 */
[----:B------:R-:W-:Y:S02]  /*6fd0*/  LEA.HI R39, R36, R36, RZ, 0x1 ;  /* 0x0000002424277211 */ /* 0x000fe400078f08ff */
[----:B------:R-:W-:Y:S02]  /*6fe0*/  SEL R5, RZ, 0xffffffff, P4 ;  /* 0xffffffffff057807 */ /* 0x000fe40002000000 */
[----:B------:R-:W-:Y:S05]  /*6ff0*/  P2R R2, PR, RZ, 0x40 ;  /* 0x00000040ff027803 */ /* 0x000fea0000000000 */
[----:B------:R-:W-:Y:S02]  /*7000*/  @P6 SHF.L.U32 R0, R80, 0x1f, RZ ;  /* 0x0000001f50006819 */ /* 0x000fe400000006ff */
[----:B------:R-:W-:Y:S02]  /*7010*/  @P2 SEL R5, R6, R5, !P3 ;  /* 0x0000000506052207 */ /* 0x000fe40005800000 */
[----:B------:R1:W2:Y:S02]  /*7020*/  @P6 SYNCS.PHASECHK.TRANS64.TRYWAIT P1, [R3+URZ+0x220], R0 ;  /* 0x00022000030065a7 */ /* 0x0002a400080211ff */
[----:B------:R-:W-:Y:S04]  /*7030*/  LOP3.LUT R5, R5, 0x1, RZ, 0xc0, !PT ;  /* 0x0000000105057812 */ /* 0x000fe800078ec0ff */
[----:B------:R-:W-:Y:S04]  /*7040*/  ISETP.NE.U32.AND P5, PT, R5, 0x1, PT ;  /* 0x000000010500780c */ /* 0x000fe80003fa5070 */
[----:B------:R-:W-:Y:S01]  /*7050*/  P2R R57, PR, RZ, 0x20 ;  /* 0x00000020ff397803 */ /* 0x000fe20000000000 */
[----:B------:R4:W3:Y:S01]  /*7060*/  SYNCS.PHASECHK.TRANS64.TRYWAIT P0, [R43+URZ+0x270], R4 ;  /* 0x000270042b0075a7 */ /* 0x0008e200080011ff */
[C---:B-1----:R-:W-:Y:S01]  /*7070*/  IMAD.SHL.U32 R0, R39.reuse, 0x40, RZ ;  /* 0x0000004027007824 */ /* 0x042fe200078e00ff */
[----:B------:R-:W-:Y:S04]  /*7080*/  LOP3.LUT R39, R39, 0xffe, RZ, 0xc0, !PT ;  /* 0x00000ffe27277812 */ /* 0x000fe800078ec0ff */
[----:B------:R-:W-:Y:S01]  /*7090*/  LOP3.LUT R0, R0, 0xffffff80, RZ, 0xc0, !PT ;  /* 0xffffff8000007812 */ /* 0x000fe200078ec0ff */
[----:B------:R-:W-:Y:S04]  /*70a0*/  IMAD.IADD R39, R36, 0x1, -R39 ;  /* 0x0000000124277824 */ /* 0x000fe800078e0a27 */
[----:B------:R-:W-:Y:S04]  /*70b0*/  IMAD.IADD R0, R37, 0x1, R0 ;  /* 0x0000000125007824 */ /* 0x000fe800078e0200 */
[----:B------:R-:W-:Y:S01]  /*70c0*/  IMAD R39, R39, 0x100000, R0 ;  /* 0x0010000027277824 */ /* 0x000fe200078e0200 */
[----:B--2---:R-:W-:Y:S01]  /*70d0*/  @P6 SEL R56, RZ, 0x1, !P1 ;  /* 0x00000001ff386807 */ /* 0x004fe20004800000 */
[----:B----4-:R-:W-:Y:S06]  /*70e0*/  @!P6 BRA `(.L_x_125) ;  /* 0x000000000080e947 */ /* 0x010fec0003800000 */
[----:B------:R-:W-:Y:S01]  /*70f0*/  @P5 IMAD R6, R81, 0x1000, R69 ;  /* 0x0000100051065824 */ /* 0x000fe200078e0245 */
[----:B------:R-:W-:Y:S01]  /*7100*/  ISETP.NE.AND P1, PT, R56, RZ, PT ;  /* 0x000000ff3800720c */ /* 0x000fe20003f25270 */
[----:B------:R-:W-:Y:S01]  /*7110*/  BSSY B0, `(.L_x_126) ;  /* 0x000000b000007945 */ /* 0x000fe20003800000 */
[----:B------:R-:W-:Y:S01]  /*7120*/  CS2R R50, SRZ ;  /* 0x0000000000327805 */ /* 0x000fe2000001ff00 */
[----:B------:R-:W-:Y:S01]  /*7130*/  @P5 VIADD R5, R6, UR44 ;  /* 0x0000002c06055c36 */ /* 0x000fe20008000000 */
[----:B------:R-:W-:Y:S02]  /*7140*/  CS2R R48, SRZ ;  /* 0x0000000000307805 */ /* 0x000fe4000001ff00 */
[----:B------:R-:W-:Y:S02]  /*7150*/  CS2R R46, SRZ ;  /* 0x00000000002e7805 */ /* 0x000fe4000001ff00 */
[----:B------:R-:W-:Y:S01]  /*7160*/  CS2R R44, SRZ ;  /* 0x00000000002c7805 */ /* 0x000fe2000001ff00 */
[----:B------:R-:W-:Y:S04]  /*7170*/  @P5 IMAD R5, R84, -0x10, R5 ;  /* 0xfffffff054055824 */ /* 0x000fe800078e0205 */
[----:B------:R-:W-:Y:S05]  /*7180*/  @P1 BRA `(.L_x_127) ;  /* 0x00000000000c1947 */ /* 0x000fea0003800000 */
[----:B------:R-:W-:Y:S04]  /*7190*/  SHF.L.U32 R0, R80, 0x1f, RZ ;  /* 0x0000001f50007819 */ /* 0x000fe800000006ff */
[----:B------:R-:W1:Y:S02]  /*71a0*/  SYNCS.PHASECHK.TRANS64.TRYWAIT P1, [R3+URZ+0x220], R0 ;  /* 0x00022000030075a7 */ /* 0x000e6400080211ff */
[----:B-1----:R-:W-:Y:S05]  /*71b0*/  @!P1 BRA `(.L_x_128) ;  /* 0x0000002c00e89947 */ /* 0x002fea0003800000 */
.L_x_127:
[----:B------:R-:W-:Y:S05]  /*71c0*/  BSYNC B0 ;  /* 0x0000000000007941 */ /* 0x000fea0003800000 */
.L_x_126:
[----:B------:R-:W-:Y:S01]  /*71d0*/  ISETP.NE.AND P1, PT, R57, RZ, PT ;  /* 0x000000ff3900720c */ /* 0x000fe20003f25270 */
[----:B-1----:R-:W-:Y:S02]  /*71e0*/  VIADD R3, R3, 0x230 ;  /* 0x0000023003037836 */ /* 0x002fe40000000000 */
[----:B------:R-:W-:Y:S02]  /*71f0*/  IMAD.U32 R0, RZ, RZ, UR45 ;  /* 0x0000002dff007e24 */ /* 0x000fe4000f8e00ff */
[----:B------:R-:W-:Y:S03]  /*7200*/  VIADD R81, R81, 0x1 ;  /* 0x0000000151517836 */ /* 0x000fe60000000000 */
[----:B------:R-:W-:Y:S05]  /*7210*/  PRMT R0, R0, 0x654, R3 ;  /* 0x0000065400007816 */ /* 0x000fea0000000003 */
[----:B------:R1:W2:Y:S04]  /*7220*/  @P1 LDS.128 R48, [R6+UR44+0x400] ;  /* 0x0004002c06301984 */ /* 0x0002a80008000c00 */
[----:B------:R1:W4:Y:S01]  /*7230*/  @P1 LDS.128 R44, [R5+0x410] ;  /* 0x00041000052c1984 */ /* 0x0003220000000c00 */
[C---:B------:R-:W-:Y:S01]  /*7240*/  ISETP.NE.AND P1, PT, R81.reuse, 0x2, PT ;  /* 0x000000025100780c */ /* 0x040fe20003f25270 */
[----:B------:R-:W-:Y:S01]  /*7250*/  @!PT LDS RZ, [RZ] ;  /* 0x00000000fffff984 */ /* 0x000fe20000000800 */
[----:B------:R-:W-:Y:S01]  /*7260*/  @!PT LDS RZ, [RZ] ;  /* 0x00000000fffff984 */ /* 0x000fe20000000800 */
[----:B------:R-:W-:Y:S01]  /*7270*/  @!PT LDS RZ, [RZ] ;  /* 0x00000000fffff984 */ /* 0x000fe20000000800 */
[----:B------:R-:W-:Y:S01]  /*7280*/  @!PT LDS RZ, [RZ] ;  /* 0x00000000fffff984 */ /* 0x000fe20000000800 */
[----:B------:R5:W-:Y:S06]  /*7290*/  MEMBAR.ALL.CTA ;  /* 0x0000000000007992 */ /* 0x000bec0000008000 */
[----:B-----5:R-:W5:Y:S01]  /*72a0*/  FENCE.VIEW.ASYNC.S ;  /* 0x00000000000073c6 */ /* 0x020f620000000000 */
[----:B------:R-:W-:Y:S01]  /*72b0*/  SEL R81, R81, RZ, P1 ;  /* 0x000000ff51517207 */ /* 0x000fe20000800000 */
[----:B-----5:R5:W-:Y:S02]  /*72c0*/  SYNCS.ARRIVE.TRANS64.RED.A1T0 RZ, [R0+URZ], RZ ;  /* 0x000000ff00ff79a7 */ /* 0x020be400081004ff */
[----:B-----5:R-:W-:Y:S04]  /*72d0*/  SEL R0, RZ, 0x1, P1 ;  /* 0x00000001ff007807 */ /* 0x020fe80000800000 */
[----:B-12---:R-:W-:Y:S02]  /*72e0*/  LOP3.LUT R80, R80, R0, RZ, 0x3c, !PT ;  /* 0x0000000050507212 */ /* 0x006fe400078e3cff */
.L_x_125:
[----:B------:R-:W-:Y:S05]  /*72f0*/  BSYNC B1 ;  /* 0x0000000000017941 */ /* 0x000fea0003800000 */
.L_x_124:
[----:B------:R-:W-:Y:S04]  /*7300*/  SHF.R.U32.HI R0, RZ, 0x15, R39 ;  /* 0x00000015ff007819 */ /* 0x000fe80000011627 */
[----:B------:R-:W-:Y:S01]  /*7310*/  LOP3.LUT P1, RZ, R0, 0x3, R75, 0x48, !PT ;  /* 0x0000000300ff7812 */ /* 0x000fe2000782484b */
[----:B------:R-:W-:Y:S01]  /*7320*/  @!UPT UIADD3 URZ, UPT, UPT, URZ, URZ, URZ ;  /* 0x000000fffffff290 */ /* 0x000fe2000fffe0ff */
[----:B---3--:R-:W-:Y:S11]  /*7330*/  @P0 BRA `(.L_x_129) ;  /* 0x0000000000080947 */ /* 0x008ff60003800000 */
[----:B------:R-:W1:Y:S02]  /*7340*/  SYNCS.PHASECHK.TRANS64.TRYWAIT P0, [R43+URZ+0x270], R4 ;  /* 0x000270042b0075a7 */ /* 0x000e6400080011ff */
[----:B-1----:R-:W-:Y:S05]  /*7350*/  @!P0 BRA `(.L_x_130) ;  /* 0x0000002c00948947 */ /* 0x002fea0003800000 */
.L_x_129:
        /* <DEDUP_REMOVED lines=8> */
[----:B------:R-:W5:Y:S01]  /*73e0*/  LDCU.64 UR4, c[0x4][0x10] ;  /* 0x01000200ff0477ac */ /* 0x000f620008000a00 */
[----:B--2---:R-:W-:Y:S01]  /*73f0*/  MOV R5, UR9 ;  /* 0x0000000900057c02 */ /* 0x004fe20008000f00 */
[----:B-1----:R-:W-:Y:S01]  /*7400*/  IMAD.U32 R4, RZ, RZ, UR8 ;  /* 0x00000008ff047e24 */ /* 0x002fe2000f8e00ff */
[----:B---3--:R-:W-:Y:S01]  /*7410*/  MOV R7, UR7 ;  /* 0x0000000700077c02 */ /* 0x008fe20008000f00 */
[----:B------:R-:W-:Y:S01]  /*7420*/  IMAD.U32 R6, RZ, RZ, UR6 ;  /* 0x00000006ff067e24 */ /* 0x000fe2000f8e00ff */
[----:B-----5:R-:W-:Y:S01]  /*7430*/  MOV R11, UR5 ;  /* 0x00000005000b7c02 */ /* 0x020fe20008000f00 */
[----:B------:R-:W-:Y:S02]  /*7440*/  IMAD.U32 R10, RZ, RZ, UR4 ;  /* 0x00000004ff0a7e24 */ /* 0x000fe4000f8e00ff */
[----:B------:R-:W-:Y:S07]  /*7450*/  LEPC R20, `(.L_x_131) ;  /* 0x000000001014794e */ /* 0x000fee0000000000 */
[----:B----4-:R-:W-:Y:S05]  /*7460*/  CALL.ABS.NOINC R14 ;  /* 0x000000000e007343 */ /* 0x010fea0003c00000 */
.L_x_131:
[----:B------:R-:W-:Y:S05]  /*7470*/  WARPSYNC.ALL ;  /* 0x0000000000007948 */ /* 0x000fea0003800000 */
[----:B------:R-:W-:Y:S01]  /*7480*/  R2UR UR4, R39 ;  /* 0x00000000270472ca */ /* 0x000fe200000e0000 */
[----:B------:R-:W-:Y:S01]  /*7490*/  BSSY.RECONVERGENT B0, `(.L_x_132) ;  /* 0x00000a0000007945 */ /* 0x000fe20003800200 */
[----:B------:R-:W-:Y:S02]  /*74a0*/  ISETP.NE.AND P6, PT, R2, RZ, PT ;  /* 0x000000ff0200720c */ /* 0x000fe40003fc5270 */
[C---:B------:R-:W-:Y:S02]  /*74b0*/  SHF.L.U32 R2, R48.reuse, 0x10, RZ ;  /* 0x0000001030027819 */ /* 0x040fe400000006ff */
[C---:B------:R-:W-:Y:S02]  /*74c0*/  PRMT R3, R48.reuse, 0x8880, RZ ;  /* 0x0000888030037816 */ /* 0x040fe400000000ff */
[----:B------:R-:W-:Y:S02]  /*74d0*/  SHF.L.U32 R41, R48, 0x8, RZ ;  /* 0x0000000830297819 */ /* 0x000fe400000006ff */
[----:B------:R-:W-:Y:S02]  /*74e0*/  SHF.L.U32 R42, R49, 0x10, RZ ;  /* 0x00000010312a7819 */ /* 0x000fe400000006ff */
[----:B------:R-:W-:Y:S01]  /*74f0*/  ISETP.NE.AND P0, PT, R86, RZ, PT ;  /* 0x000000ff5600720c */ /* 0x000fe20003f05270 */
[----:B-1----:R-:W-:Y:S01]  /*7500*/  LDTM.16dp32bit_t0_t15.x32 R4, tmem[UR4] ;  /* 0x00000004000479ee */ /* 0x002fe20008a80000 */
[----:B------:R-:W1:Y:S01]  /*7510*/  LDTM.16dp32bit_t16_t31.x32 R4, tmem[UR4+0x20] ;  /* 0x00002004000479ee */ /* 0x000e620008aa0000 */
[----:B------:R-:W-:Y:S01]  /*7520*/  SHF.R.S32.HI R42, RZ, 0x18, R42 ;  /* 0x00000018ff2a7819 */ /* 0x000fe2000001142a */
[C---:B-1----:R-:W-:Y:S01]  /*7530*/  IMAD R0, R38.reuse, R4, RZ ;  /* 0x0000000426007224 */ /* 0x042fe200078e02ff */
[----:B------:R-:W-:Y:S01]  /*7540*/  SHF.R.S32.HI R4, RZ, 0x18, R2 ;  /* 0x00000018ff047819 */ /* 0x000fe20000011402 */
[C---:B------:R-:W-:Y:S01]  /*7550*/  IMAD R2, R38.reuse, R5, RZ ;  /* 0x0000000526027224 */ /* 0x040fe200078e02ff */
[----:B------:R-:W-:Y:S01]  /*7560*/  SHF.R.S32.HI R5, RZ, 0x18, R41 ;  /* 0x00000018ff057819 */ /* 0x000fe20000011429 */
[----:B------:R-:W-:Y:S01]  /*7570*/  IMAD R0, R3, R40, R0 ;  /* 0x0000002803007224 */ /* 0x000fe200078e0200 */
[----:B------:R-:W-:Y:S01]  /*7580*/  PRMT R41, R49, 0x8880, RZ ;  /* 0x0000888031297816 */ /* 0x000fe200000000ff */
[----:B------:R-:W-:Y:S02]  /*7590*/  IMAD R3, R38, R6, RZ ;  /* 0x0000000626037224 */ /* 0x000fe400078e02ff */
[-C--:B------:R-:W-:Y:S01]  /*75a0*/  IMAD R2, R4, R40.reuse, R2 ;  /* 0x0000002804027224 */ /* 0x080fe200078e0202 */
[----:B------:R-:W-:Y:S01]  /*75b0*/  SHF.R.S32.HI R4, RZ, 0x18, R48 ;  /* 0x00000018ff047819 */ /* 0x000fe20000011430 */
[----:B------:R-:W-:Y:S02]  /*75c0*/  IMAD R7, R38, R7, RZ ;  /* 0x0000000726077224 */ /* 0x000fe400078e02ff */
[-C--:B------:R-:W-:Y:S02]  /*75d0*/  IMAD R3, R5, R40.reuse, R3 ;  /* 0x0000002805037224 */ /* 0x080fe400078e0203 */
[----:B------:R-:W-:Y:S02]  /*75e0*/  IMAD R7, R4, R40, R7 ;  /* 0x0000002804077224 */ /* 0x000fe400078e0207 */
[C---:B------:R-:W-:Y:S02]  /*75f0*/  IMAD R6, R38.reuse, R11, RZ ;  /* 0x0000000b26067224 */ /* 0x040fe400078e02ff */
[C---:B------:R-:W-:Y:S01]  /*7600*/  IMAD R11, R38.reuse, R16, RZ ;  /* 0x00000010260b7224 */ /* 0x040fe200078e02ff */
[----:B------:R-:W-:Y:S01]  /*7610*/  I2IP.S8.S32.SAT R52, R7, R3, RZ ;  /* 0x0000000307347239 */ /* 0x000fe200000014ff */
[C---:B------:R-:W-:Y:S02]  /*7620*/  IMAD R16, R38.reuse, R21, RZ ;  /* 0x0000001526107224 */ /* 0x040fe400078e02ff */
[----:B------:R-:W-:Y:S01]  /*7630*/  IMAD R21, R38, R26, RZ ;  /* 0x0000001a26157224 */ /* 0x000fe200078e02ff */
[----:B------:R-:W-:Y:S01]  /*7640*/  I2IP.S8.S32.SAT R52, R2, R0, R52 ;  /* 0x0000000002347239 */ /* 0x000fe20000001434 */
[C---:B------:R-:W-:Y:S01]  /*7650*/  IMAD R26, R38.reuse, R31, RZ ;  /* 0x0000001f261a7224 */ /* 0x040fe200078e02ff */
[----:B------:R-:W-:Y:S01]  /*7660*/  SHF.R.S32.HI R2, RZ, 0x18, R49 ;  /* 0x00000018ff027819 */ /* 0x000fe20000011431 */
[C---:B------:R-:W-:Y:S02]  /*7670*/  IMAD R3, R38.reuse, R8, RZ ;  /* 0x0000000826037224 */ /* 0x040fe400078e02ff */
[----:B------:R-:W-:Y:S02]  /*7680*/  IMAD.SHL.U32 R31, R49, 0x100, RZ ;  /* 0x00000100311f7824 */ /* 0x000fe400078e00ff */
[C---:B------:R-:W-:Y:S02]  /*7690*/  IMAD R8, R38.reuse, R13, RZ ;  /* 0x0000000d26087224 */ /* 0x040fe400078e02ff */
[C---:B------:R-:W-:Y:S01]  /*76a0*/  IMAD R13, R38.reuse, R18, RZ ;  /* 0x00000012260d7224 */ /* 0x040fe200078e02ff */
[----:B------:R-:W-:Y:S01]  /*76b0*/  SHF.R.S32.HI R0, RZ, 0x18, R31 ;  /* 0x00000018ff007819 */ /* 0x000fe2000001141f */
[----:B------:R-:W-:Y:S01]  /*76c0*/  IMAD R18, R38, R23, RZ ;  /* 0x0000001726127224 */ /* 0x000fe200078e02ff */
[----:B------:R-:W-:Y:S01]  /*76d0*/  SHF.L.U32 R31, R50, 0x10, RZ ;  /* 0x00000010321f7819 */ /* 0x000fe200000006ff */
[C---:B------:R-:W-:Y:S02]  /*76e0*/  IMAD R4, R38.reuse, R9, RZ ;  /* 0x0000000926047224 */ /* 0x040fe400078e02ff */
[C---:B------:R-:W-:Y:S01]  /*76f0*/  IMAD R23, R38.reuse, R28, RZ ;  /* 0x0000001c26177224 */ /* 0x040fe200078e02ff */
[----:B------:R-:W-:Y:S01]  /*7700*/  SHF.R.S32.HI R31, RZ, 0x18, R31 ;  /* 0x00000018ff1f7819 */ /* 0x000fe2000001141f */
[C---:B------:R-:W-:Y:S02]  /*7710*/  IMAD R7, R38.reuse, R12, RZ ;  /* 0x0000000c26077224 */ /* 0x040fe400078e02ff */
[----:B------:R-:W-:Y:S01]  /*7720*/  IMAD R28, R38, R33, RZ ;  /* 0x00000021261c7224 */ /* 0x000fe200078e02ff */
[----:B------:R-:W-:Y:S01]  /*7730*/  PRMT R33, R50, 0x8880, RZ ;  /* 0x0000888032217816 */ /* 0x000fe200000000ff */
[----:B------:R-:W-:Y:S02]  /*7740*/  IMAD R3, R41, R40, R3 ;  /* 0x0000002829037224 */ /* 0x000fe400078e0203 */
[C---:B------:R-:W-:Y:S02]  /*7750*/  IMAD R12, R38.reuse, R17, RZ ;  /* 0x00000011260c7224 */ /* 0x040fe400078e02ff */
[C---:B------:R-:W-:Y:S02]  /*7760*/  IMAD R5, R38.reuse, R10, RZ ;  /* 0x0000000a26057224 */ /* 0x040fe400078e02ff */
[----:B------:R-:W-:Y:S02]  /*7770*/  IMAD R17, R38, R22, RZ ;  /* 0x0000001626117224 */ /* 0x000fe400078e02ff */
[----:B------:R-:W-:Y:S02]  /*7780*/  IMAD R4, R42, R40, R4 ;  /* 0x000000282a047224 */ /* 0x000fe400078e0204 */
[C---:B------:R-:W-:Y:S02]  /*7790*/  IMAD R22, R38.reuse, R27, RZ ;  /* 0x0000001b26167224 */ /* 0x040fe400078e02ff */
[----:B------:R-:W-:Y:S01]  /*77a0*/  IMAD R27, R38, R32, RZ ;  /* 0x00000020261b7224 */ /* 0x000fe200078e02ff */
[----:B------:R-:W-:Y:S01]  /*77b0*/  SHF.L.U32 R32, R50, 0x8, RZ ;  /* 0x0000000832207819 */ /* 0x000fe200000006ff */
[-C--:B------:R-:W-:Y:S02]  /*77c0*/  IMAD R5, R0, R40.reuse, R5 ;  /* 0x0000002800057224 */ /* 0x080fe400078e0205 */
[----:B------:R-:W-:Y:S01]  /*77d0*/  IMAD.MOV.U32 R0, RZ, RZ, R33 ;  /* 0x000000ffff007224 */ /* 0x000fe200078e0021 */
[----:B------:R-:W-:Y:S01]  /*77e0*/  SHF.R.S32.HI R32, RZ, 0x18, R32 ;  /* 0x00000018ff207819 */ /* 0x000fe20000011420 */
[-C--:B------:R-:W-:Y:S01]  /*77f0*/  IMAD R6, R2, R40.reuse, R6 ;  /* 0x0000002802067224 */ /* 0x080fe200078e0206 */
[----:B------:R-:W-:Y:S01]  /*7800*/  SHF.R.S32.HI R2, RZ, 0x18, R50 ;  /* 0x00000018ff027819 */ /* 0x000fe20000011432 */
[----:B------:R-:W-:Y:S01]  /*7810*/  IMAD R7, R0, R40, R7 ;  /* 0x0000002800077224 */ /* 0x000fe200078e0207 */
[----:B------:R-:W-:Y:S01]  /*7820*/  PRMT R0, R51, 0x8880, RZ ;  /* 0x0000888033007816 */ /* 0x000fe200000000ff */
[----:B------:R-:W-:Y:S01]  /*7830*/  IMAD R9, R38, R14, RZ ;  /* 0x0000000e26097224 */ /* 0x000fe200078e02ff */
[----:B------:R-:W-:Y:S01]  /*7840*/  I2IP.S8.S32.SAT R6, R6, R5, RZ ;  /* 0x0000000506067239 */ /* 0x000fe200000014ff */
[-C--:B------:R-:W-:Y:S01]  /*7850*/  IMAD R8, R31, R40.reuse, R8 ;  /* 0x000000281f087224 */ /* 0x080fe200078e0208 */
[C---:B------:R-:W-:Y:S01]  /*7860*/  SHF.L.U32 R31, R51.reuse, 0x8, RZ ;  /* 0x00000008331f7819 */ /* 0x040fe200000006ff */
[----:B------:R-:W-:Y:S01]  /*7870*/  IMAD R10, R38, R15, RZ ;  /* 0x0000000f260a7224 */ /* 0x000fe200078e02ff */
[----:B------:R-:W-:Y:S01]  /*7880*/  I2IP.S8.S32.SAT R53, R4, R3, R6 ;  /* 0x0000000304357239 */ /* 0x000fe20000001406 */
[-C--:B------:R-:W-:Y:S01]  /*7890*/  IMAD R9, R32, R40.reuse, R9 ;  /* 0x0000002820097224 */ /* 0x080fe200078e0209 */
[----:B------:R-:W-:Y:S01]  /*78a0*/  SHF.R.S32.HI R5, RZ, 0x18, R31 ;  /* 0x00000018ff057819 */ /* 0x000fe2000001141f */
[-C--:B------:R-:W-:Y:S01]  /*78b0*/  IMAD R10, R2, R40.reuse, R10 ;  /* 0x00000028020a7224 */ /* 0x080fe200078e020a */
[----:B------:R-:W-:Y:S01]  /*78c0*/  SHF.L.U32 R2, R51, 0x10, RZ ;  /* 0x0000001033027819 */ /* 0x000fe200000006ff */
[----:B------:R-:W-:Y:S01]  /*78d0*/  IMAD R11, R0, R40, R11 ;  /* 0x00000028000b7224 */ /* 0x000fe200078e020b */
[----:B------:R-:W-:Y:S01]  /*78e0*/  SHF.R.S32.HI R0, RZ, 0x18, R51 ;  /* 0x00000018ff007819 */ /* 0x000fe20000011433 */
[C---:B------:R-:W-:Y:S01]  /*78f0*/  IMAD R15, R38.reuse, R20, RZ ;  /* 0x00000014260f7224 */ /* 0x040fe200078e02ff */
[----:B------:R-:W-:Y:S01]  /*7900*/  SHF.R.S32.HI R2, RZ, 0x18, R2 ;  /* 0x00000018ff027819 */ /* 0x000fe20000011402 */
[C---:B------:R-:W-:Y:S01]  /*7910*/  IMAD R14, R38.reuse, R19, RZ ;  /* 0x00000013260e7224 */ /* 0x040fe200078e02ff */
[C---:B----4-:R-:W-:Y:S01]  /*7920*/  SHF.L.U32 R4, R45.reuse, 0x10, RZ ;  /* 0x000000102d047819 */ /* 0x050fe200000006ff */
[----:B------:R-:W-:Y:S01]  /*7930*/  IMAD R19, R38, R24, RZ ;  /* 0x0000001826137224 */ /* 0x000fe200078e02ff */
[----:B------:R-:W-:Y:S01]  /*7940*/  PRMT R3, R45, 0x8880, RZ ;  /* 0x000088802d037816 */ /* 0x000fe200000000ff */
[-C--:B------:R-:W-:Y:S01]  /*7950*/  IMAD R12, R2, R40.reuse, R12 ;  /* 0x00000028020c7224 */ /* 0x080fe200078e020c */
[----:B------:R-:W-:Y:S01]  /*7960*/  PRMT R2, R44, 0x8880, RZ ;  /* 0x000088802c027816 */ /* 0x000fe200000000ff */
[-C--:B------:R-:W-:Y:S01]  /*7970*/  IMAD R13, R5, R40.reuse, R13 ;  /* 0x00000028050d7224 */ /* 0x080fe200078e020d */
[----:B------:R-:W-:Y:S01]  /*7980*/  SHF.R.S32.HI R4, RZ, 0x18, R4 ;  /* 0x00000018ff047819 */ /* 0x000fe20000011404 */
[----:B------:R-:W-:Y:S01]  /*7990*/  IMAD R14, R0, R40, R14 ;  /* 0x00000028000e7224 */ /* 0x000fe200078e020e */
[----:B------:R-:W-:Y:S01]  /*79a0*/  MOV R0, R2 ;  /* 0x0000000200007202 */ /* 0x000fe20000000f00 */
[----:B------:R-:W-:Y:S01]  /*79b0*/  IMAD.U32 R5, R44, 0x10000, RZ ;  /* 0x000100002c057824 */ /* 0x000fe200078e00ff */
[----:B------:R-:W-:Y:S01]  /*79c0*/  I2IP.S8.S32.SAT R9, R10, R9, RZ ;  /* 0x000000090a097239 */ /* 0x000fe200000014ff */
[----:B------:R-:W-:Y:S01]  /*79d0*/  IMAD R20, R38, R25, RZ ;  /* 0x0000001926147224 */ /* 0x000fe200078e02ff */
[----:B------:R-:W-:Y:S01]  /*79e0*/  I2IP.S8.S32.SAT R13, R14, R13, RZ ;  /* 0x0000000d0e0d7239 */ /* 0x000fe200000014ff */
[----:B------:R-:W-:Y:S01]  /*79f0*/  IMAD R15, R0, R40, R15 ;  /* 0x00000028000f7224 */ /* 0x000fe200078e020f */
[----:B------:R-:W-:Y:S01]  /*7a00*/  SHF.R.S32.HI R2, RZ, 0x18, R5 ;  /* 0x00000018ff027819 */ /* 0x000fe20000011405 */
[----:B------:R-:W-:Y:S01]  /*7a10*/  IMAD R24, R38, R29, RZ ;  /* 0x0000001d26187224 */ /* 0x000fe200078e02ff */
[----:B------:R-:W-:Y:S01]  /*7a20*/  SHF.L.U32 R0, R44, 0x8, RZ ;  /* 0x000000082c007819 */ /* 0x000fe200000006ff */
[----:B------:R-:W-:Y:S01]  /*7a30*/  IMAD R25, R38, R30, RZ ;  /* 0x0000001e26197224 */ /* 0x000fe200078e02ff */
[----:B------:R-:W-:Y:S01]  /*7a40*/  I2IP.S8.S32.SAT R54, R8, R7, R9 ;  /* 0x0000000708367239 */ /* 0x000fe20000001409 */
[----:B------:R-:W-:Y:S01]  /*7a50*/  IMAD R16, R2, R40, R16 ;  /* 0x0000002802107224 */ /* 0x000fe200078e0210 */
[----:B------:R-:W-:Y:S01]  /*7a60*/  SHF.R.S32.HI R0, RZ, 0x18, R0 ;  /* 0x00000018ff007819 */ /* 0x000fe20000011400 */
[----:B------:R-:W-:Y:S01]  /*7a70*/  IMAD R29, R38, R34, RZ ;  /* 0x00000022261d7224 */ /* 0x000fe200078e02ff */
[----:B------:R-:W-:Y:S01]  /*7a80*/  SHF.R.S32.HI R2, RZ, 0x18, R44 ;  /* 0x00000018ff027819 */ /* 0x000fe2000001142c */
[----:B------:R-:W-:Y:S01]  /*7a90*/  IMAD.SHL.U32 R5, R45, 0x100, RZ ;  /* 0x000001002d057824 */ /* 0x000fe200078e00ff */
[----:B------:R-:W-:Y:S01]  /*7aa0*/  I2IP.S8.S32.SAT R55, R12, R11, R13 ;  /* 0x0000000b0c377239 */ /* 0x000fe2000000140d */
[-C--:B------:R-:W-:Y:S02]  /*7ab0*/  IMAD R17, R0, R40.reuse, R17 ;  /* 0x0000002800117224 */ /* 0x080fe400078e0211 */
[-C--:B------:R-:W-:Y:S01]  /*7ac0*/  IMAD R18, R2, R40.reuse, R18 ;  /* 0x0000002802127224 */ /* 0x080fe200078e0212 */
[----:B------:R-:W-:Y:S01]  /*7ad0*/  SHF.R.S32.HI R0, RZ, 0x18, R5 ;  /* 0x00000018ff007819 */ /* 0x000fe20000011405 */
[-C--:B------:R-:W-:Y:S01]  /*7ae0*/  IMAD R19, R3, R40.reuse, R19 ;  /* 0x0000002803137224 */ /* 0x080fe200078e0213 */
[----:B------:R-:W-:Y:S01]  /*7af0*/  SHF.R.S32.HI R2, RZ, 0x18, R45 ;  /* 0x00000018ff027819 */ /* 0x000fe2000001142d */
[-C--:B------:R-:W-:Y:S01]  /*7b00*/  IMAD R20, R4, R40.reuse, R20 ;  /* 0x0000002804147224 */ /* 0x080fe200078e0214 */
[----:B------:R-:W-:Y:S01]  /*7b10*/  SHF.L.U32 R4, R46, 0x10, RZ ;  /* 0x000000102e047819 */ /* 0x000fe200000006ff */
[-C--:B------:R-:W-:Y:S01]  /*7b20*/  IMAD R21, R0, R40.reuse, R21 ;  /* 0x0000002800157224 */ /* 0x080fe200078e0215 */
[C---:B------:R-:W-:Y:S01]  /*7b30*/  PRMT R0, R46.reuse, 0x8880, RZ ;  /* 0x000088802e007816 */ /* 0x040fe200000000ff */
[----:B------:R1:W-:Y:S01]  /*7b40*/  STS.128 [R69+UR44+0x2400], R52 ;  /* 0x0024003445007988 */ /* 0x0003e20008000c2c */
[----:B------:R-:W-:Y:S01]  /*7b50*/  SHF.L.U32 R3, R46, 0x8, RZ ;  /* 0x000000082e037819 */ /* 0x000fe200000006ff */
[-C--:B------:R-:W-:Y:S01]  /*7b60*/  IMAD R22, R2, R40.reuse, R22 ;  /* 0x0000002802167224 */ /* 0x080fe200078e0216 */
[----:B------:R-:W-:Y:S01]  /*7b70*/  SHF.R.S32.HI R2, RZ, 0x18, R4 ;  /* 0x00000018ff027819 */ /* 0x000fe20000011404 */
[-C--:B------:R-:W-:Y:S01]  /*7b80*/  IMAD R23, R0, R40.reuse, R23 ;  /* 0x0000002800177224 */ /* 0x080fe200078e0217 */
[----:B------:R-:W-:Y:S01]  /*7b90*/  SHF.R.S32.HI R3, RZ, 0x18, R3 ;  /* 0x00000018ff037819 */ /* 0x000fe20000011403 */
[----:B------:R-:W-:Y:S01]  /*7ba0*/  IMAD R30, R38, R35, RZ ;  /* 0x00000023261e7224 */ /* 0x000fe200078e02ff */
[----:B------:R-:W-:Y:S01]  /*7bb0*/  SHF.R.S32.HI R0, RZ, 0x18, R46 ;  /* 0x00000018ff007819 */ /* 0x000fe2000001142e */
[-C--:B------:R-:W-:Y:S01]  /*7bc0*/  IMAD R24, R2, R40.reuse, R24 ;  /* 0x0000002802187224 */ /* 0x080fe200078e0218 */
[----:B------:R-:W-:Y:S01]  /*7bd0*/  PRMT R2, R47, 0x8880, RZ ;  /* 0x000088802f027816 */ /* 0x000fe200000000ff */
[-C--:B------:R-:W-:Y:S01]  /*7be0*/  IMAD R25, R3, R40.reuse, R25 ;  /* 0x0000002803197224 */ /* 0x080fe200078e0219 */
[C---:B------:R-:W-:Y:S01]  /*7bf0*/  SHF.L.U32 R3, R47.reuse, 0x10, RZ ;  /* 0x000000102f037819 */ /* 0x040fe200000006ff */
[----:B------:R-:W-:Y:S01]  /*7c00*/  IMAD.SHL.U32 R4, R47, 0x100, RZ ;  /* 0x000001002f047824 */ /* 0x000fe200078e00ff */
[----:B------:R-:W-:Y:S01]  /*7c10*/  SHF.R.S32.HI R5, RZ, 0x18, R47 ;  /* 0x00000018ff057819 */ /* 0x000fe2000001142f */
[-C--:B------:R-:W-:Y:S01]  /*7c20*/  IMAD R26, R0, R40.reuse, R26 ;  /* 0x00000028001a7224 */ /* 0x080fe200078e021a */
[----:B------:R-:W-:Y:S01]  /*7c30*/  SHF.R.S32.HI R3, RZ, 0x18, R3 ;  /* 0x00000018ff037819 */ /* 0x000fe20000011403 */
[-C--:B------:R-:W-:Y:S01]  /*7c40*/  IMAD R27, R2, R40.reuse, R27 ;  /* 0x00000028021b7224 */ /* 0x080fe200078e021b */
[----:B------:R-:W-:Y:S02]  /*7c50*/  SHF.R.S32.HI R4, RZ, 0x18, R4 ;  /* 0x00000018ff047819 */ /* 0x000fe40000011404 */
[----:B------:R-:W-:Y:S01]  /*7c60*/  I2IP.S8.S32.SAT R17, R18, R17, RZ ;  /* 0x0000001112117239 */ /* 0x000fe200000014ff */
[-C--:B------:R-:W-:Y:S01]  /*7c70*/  IMAD R28, R3, R40.reuse, R28 ;  /* 0x00000028031c7224 */ /* 0x080fe200078e021c */
[----:B------:R-:W-:Y:S01]  /*7c80*/  I2IP.S8.S32.SAT R21, R22, R21, RZ ;  /* 0x0000001516157239 */ /* 0x000fe200000014ff */
[-C--:B------:R-:W-:Y:S01]  /*7c90*/  IMAD R29, R4, R40.reuse, R29 ;  /* 0x00000028041d7224 */ /* 0x080fe200078e021d */
[----:B------:R-:W-:Y:S01]  /*7ca0*/  I2IP.S8.S32.SAT R16, R16, R15, R17 ;  /* 0x0000000f10107239 */ /* 0x000fe20000001411 */
[----:B------:R-:W-:Y:S01]  /*7cb0*/  IMAD R30, R5, R40, R30 ;  /* 0x00000028051e7224 */ /* 0x000fe200078e021e */
[----:B------:R-:W-:Y:S02]  /*7cc0*/  I2IP.S8.S32.SAT R17, R20, R19, R21 ;  /* 0x0000001314117239 */ /* 0x000fe40000001415 */
[----:B------:R-:W-:Y:S02]  /*7cd0*/  I2IP.S8.S32.SAT R18, R26, R25, RZ ;  /* 0x000000191a127239 */ /* 0x000fe400000014ff */
[----:B------:R-:W-:Y:S02]  /*7ce0*/  I2IP.S8.S32.SAT R19, R30, R29, RZ ;  /* 0x0000001d1e137239 */ /* 0x000fe400000014ff */
[----:B------:R-:W-:Y:S02]  /*7cf0*/  IADD3 R2, PT, PT, R69, UR44, RZ ;  /* 0x0000002c45027c10 */ /* 0x000fe4000fffe0ff */
[----:B------:R-:W-:Y:S02]  /*7d00*/  SHF.L.U32 R0, R79, 0x4, RZ ;  /* 0x000000044f007819 */ /* 0x000fe400000006ff */
[----:B------:R-:W-:Y:S02]  /*7d10*/  I2IP.S8.S32.SAT R18, R24, R23, R18 ;  /* 0x0000001718127239 */ /* 0x000fe40000001412 */
[----:B------:R-:W-:Y:S02]  /*7d20*/  I2IP.S8.S32.SAT R19, R28, R27, R19 ;  /* 0x0000001b1c137239 */ /* 0x000fe40000001413 */
[----:B------:R-:W-:Y:S02]  /*7d30*/  IADD3 R87, PT, PT, R2, R0, RZ ;  /* 0x0000000002577210 */ /* 0x000fe40007ffe0ff */
[----:B------:R-:W-:Y:S02]  /*7d40*/  LEA R3, R81, UR44, 0x3 ;  /* 0x0000002c51037c11 */ /* 0x000fe4000f8e18ff */
[----:B------:R-:W-:Y:S01]  /*7d50*/  @P6 SHF.L.U32 R4, R80, 0x1f, RZ ;  /* 0x0000001f50046819 */ /* 0x000fe200000006ff */
[----:B------:R1:W-:Y:S01]  /*7d60*/  STS.128 [R87+0x2410], R16 ;  /* 0x0024101057007388 */ /* 0x0003e20000000c00 */
[----:B------:R-:W-:Y:S01]  /*7d70*/  @!PT LDS RZ, [RZ] ;  /* 0x00000000fffff984 */ /* 0x000fe20000000800 */
[----:B------:R-:W-:Y:S01]  /*7d80*/  @!PT LDS RZ, [RZ] ;  /* 0x00000000fffff984 */ /* 0x000fe20000000800 */
[----:B------:R-:W-:Y:S01]  /*7d90*/  @!PT LDS RZ, [RZ] ;  /* 0x00000000fffff984 */ /* 0x000fe20000000800 */
[----:B------:R-:W-:Y:S01]  /*7da0*/  @!PT LDS RZ, [RZ] ;  /* 0x00000000fffff984 */ /* 0x000fe20000000800 */
[----:B------:R2:W-:Y:S07]  /*7db0*/  MEMBAR.ALL.CTA ;  /* 0x0000000000007992 */ /* 0x0005ee0000008000 */
[----:B--2---:R-:W2:Y:S02]  /*7dc0*/  FENCE.VIEW.ASYNC.S ;  /* 0x00000000000073c6 */ /* 0x004ea40000000000 */
[----:B--2---:R-:W-:Y:S06]  /*7dd0*/  BAR.SYNC.DEFER_BLOCKING 0x1, 0x80 ;  /* 0x0042000000007b1d */ /* 0x004fec0000010000 */
[----:B------:R-:W-:Y:S05]  /*7de0*/  @P0 BRA `(.L_x_133) ;  /* 0x0000000000280947 */ /* 0x000fea0003800000 */
[----:B------:R-:W2:Y:S01]  /*7df0*/  LDCU.64 UR6, c[0x0][0x348] ;  /* 0x00006900ff0677ac */ /* 0x000ea20008000a00 */
[----:B------:R-:W-:Y:S01]  /*7e00*/  UIADD3 UR4, UPT, UPT, UR44, 0x2400, URZ ;  /* 0x000024002c047890 */ /* 0x000fe2000fffe0ff */
[----:B------:R-:W-:Y:S05]  /*7e10*/  UMOV UR51, UR36 ;  /* 0x0000002400337c82 */ /* 0x000fea0008000000 */
[----:B------:R-:W-:Y:S04]  /*7e20*/  MOV R85, UR4 ;  /* 0x0000000400557c02 */ /* 0x000fe80008000f00 */
[----:B------:R-:W-:Y:S01]  /*7e30*/  R2UR UR48, R85 ;  /* 0x00000000553072ca */ /* 0x000fe200000e0000 */
[----:B--2---:R-:W-:Y:S04]  /*7e40*/  UIADD3 UR4, UP0, UPT, UR6, 0x680, URZ ;  /* 0x0000068006047890 */ /* 0x004fe8000ff1e0ff */
[----:B------:R-:W-:Y:S09]  /*7e50*/  UIADD3.X UR5, UPT, UPT, URZ, UR7, URZ, UP0, !UPT ;  /* 0x00000007ff057290 */ /* 0x000ff200087fe4ff */
[----:B------:R2:W-:Y:S01]  /*7e60*/  UTMASTG.3D [UR48], [UR4] ;  /* 0x00000030040073b5 */ /* 0x0005e20008010000 */
[----:B------:R0:W-:Y:S01]  /*7e70*/  UTMACMDFLUSH ;  /* 0x00000000000079b7 */ /* 0x0001e20000000000 */
[----:B--2---:R-:W-:Y:S04]  /*7e80*/  DEPBAR.LE SB0, 0x1 ;  /* 0x000080400000791a */ /* 0x004fe80000000000 */
.L_x_133:
[----:B------:R-:W-:Y:S05]  /*7e90*/  BSYNC.RECONVERGENT B0 ;  /* 0x0000000000007941 */ /* 0x000fea0003800200 */
.L_x_132:
[----:B------:R-:W-:Y:S06]  /*7ea0*/  BAR.SYNC.DEFER_BLOCKING 0x1, 0x80 ;  /* 0x0042000000007b1d */ /* 0x000fec0000010000 */
[----:B------:R-:W2:Y:S01]  /*7eb0*/  @P6 SYNCS.PHASECHK.TRANS64.TRYWAIT P0, [R3+URZ+0x220], R4 ;  /* 0x00022004030065a7 */ /* 0x000ea200080011ff */
[----:B------:R-:W-:Y:S01]  /*7ec0*/  BSSY B1, `(.L_x_134) ;  /* 0x000001f000017945 */ /* 0x000fe20003800000 */
[----:B--2---:R-:W-:Y:S03]  /*7ed0*/  @P6 SEL R56, RZ, 0x1, !P0 ;  /* 0x00000001ff386807 */ /* 0x004fe60004000000 */
[----:B------:R-:W-:Y:S05]  /*7ee0*/  @!P6 BRA `(.L_x_135) ;  /* 0x000000000070e947 */ /* 0x000fea0003800000 */
[----:B------:R-:W-:Y:S01]  /*7ef0*/  ISETP.NE.AND P1, PT, R57, RZ, PT ;  /* 0x000000ff3900720c */ /* 0x000fe20003f25270 */
[----:B------:R-:W-:Y:S01]  /*7f00*/  BSSY B0, `(.L_x_136) ;  /* 0x0000008000007945 */ /* 0x000fe20003800000 */
[----:B------:R-:W-:Y:S11]  /*7f10*/  ISETP.NE.AND P0, PT, R56, RZ, PT ;  /* 0x000000ff3800720c */ /* 0x000ff60003f05270 */
[----:B------:R-:W-:Y:S04]  /*7f20*/  @P1 IMAD R2, R81, 0x1000, R2 ;  /* 0x0000100051021824 */ /* 0x000fe800078e0202 */
[----:B------:R-:W-:Y:S01]  /*7f30*/  @P1 IMAD.IADD R4, R0, 0x1, R2 ;  /* 0x0000000100041824 */ /* 0x000fe200078e0202 */
[----:B------:R-:W-:Y:S06]  /*7f40*/  @P0 BRA `(.L_x_137) ;  /* 0x00000000000c0947 */ /* 0x000fec0003800000 */
[----:B------:R-:W-:Y:S04]  /*7f50*/  SHF.L.U32 R0, R80, 0x1f, RZ ;  /* 0x0000001f50007819 */ /* 0x000fe800000006ff */
[----:B------:R-:W2:Y:S02]  /*7f60*/  SYNCS.PHASECHK.TRANS64.TRYWAIT P0, [R3+URZ+0x220], R0 ;  /* 0x00022000030075a7 */ /* 0x000ea400080011ff */
[----:B--2---:R-:W-:Y:S05]  /*7f70*/  @!P0 BRA `(.L_x_138) ;  /* 0x0000002000a08947 */ /* 0x004fea0003800000 */
.L_x_137:
[----:B------:R-:W-:Y:S05]  /*7f80*/  BSYNC B0 ;  /* 0x0000000000007941 */ /* 0x000fea0003800000 */
.L_x_136:
[----:B------:R-:W-:Y:S01]  /*7f90*/  ISETP.NE.AND P0, PT, R57, RZ, PT ;  /* 0x000000ff3900720c */ /* 0x000fe20003f05270 */
[----:B--2---:R-:W-:Y:S02]  /*7fa0*/  VIADD R3, R3, 0x230 ;  /* 0x0000023003037836 */ /* 0x004fe40000000000 */
[----:B------:R-:W-:Y:S02]  /*7fb0*/  IMAD.U32 R0, RZ, RZ, UR45 ;  /* 0x0000002dff007e24 */ /* 0x000fe4000f8e00ff */
[----:B------:R-:W-:Y:S03]  /*7fc0*/  VIADD R81, R81, 0x1 ;  /* 0x0000000151517836 */ /* 0x000fe60000000000 */
[----:B------:R-:W-:Y:S05]  /*7fd0*/  PRMT R0, R0, 0x654, R3 ;  /* 0x0000065400007816 */ /* 0x000fea0000000003 */
[----:B------:R2:W3:Y:S04]  /*7fe0*/  @P0 LDS.128 R48, [R2+0x400] ;  /* 0x0004000002300984 */ /* 0x0004e80000000c00 */
        /* <DEDUP_REMOVED lines=11> */
[----:B--23--:R-:W-:Y:S02]  /*80a0*/  LOP3.LUT R80, R80, R0, RZ, 0x3c, !PT ;  /* 0x0000000050507212 */ /* 0x00cfe400078e3cff */
.L_x_135:
[----:B------:R-:W-:Y:S05]  /*80b0*/  BSYNC B1 ;  /* 0x0000000000017941 */ /* 0x000fea0003800000 */
.L_x_134:
[----:B------:R-:W-:Y:S05]  /*80c0*/  VIADD R0, R39, 0x40 ;  /* 0x0000004027007836 */ /* 0x000fea0000000000 */
[----:B------:R-:W-:Y:S04]  /*80d0*/  SHF.R.U32.HI R0, RZ, 0x15, R0 ;  /* 0x00000015ff007819 */ /* 0x000fe80000011600 */
[----:B------:R-:W-:Y:S11]  /*80e0*/  LOP3.LUT P0, RZ, R0, 0x3, R75, 0x48, !PT ;  /* 0x0000000300ff7812 */ /* 0x000ff6000780484b */
[----:B------:R-:W-:Y:S02]  /*80f0*/  @!UPT UIADD3 URZ, UPT, UPT, URZ, URZ, URZ ;  /* 0x000000fffffff290 */ /* 0x000fe4000fffe0ff */
[----:B------:R-:W-:Y:S05]  /*8100*/  @!P0 BRA `(.L_x_139) ;  /* 0x0000000000408947 */ /* 0x000fea0003800000 */
[----:B------:R-:W2:Y:S01]  /*8110*/  LDCU.64 UR8, c[0x4][0x70] ;  /* 0x01000e00ff0877ac */ /* 0x000ea20008000a00 */
[----:B------:R-:W-:Y:S01]  /*8120*/  MOV R3, 0x0 ;  /* 0x0000000000037802 */ /* 0x000fe20000000f00 */
[----:B------:R-:W-:Y:S02]  /*8130*/  HFMA2 R12, -RZ, RZ, 0, 5.9604644775390625e-08 ;  /* 0x00000001ff0c7431 */ /* 0x000fe400000001ff */
[----:B------:R-:W-:Y:S02]  /*8140*/  IMAD.MOV.U32 R8, RZ, RZ, 0x192 ;  /* 0x00000192ff087424 */ /* 0x000fe400078e00ff */
[----:B------:R-:W-:Y:S01]  /*8150*/  IMAD.MOV.U32 R13, RZ, RZ, RZ ;  /* 0x000000ffff0d7224 */ /* 0x000fe200078e00ff */
[----:B------:R-:W3:Y:S01]  /*8160*/  LDCU.64 UR6, c[0x4][0x78] ;  /* 0x01000f00ff0677ac */ /* 0x000ee20008000a00 */
[----:B------:R-:W1:Y:S01]  /*8170*/  LDC.64 R2, c[0x4][R3] ;  /* 0x0100000003027b82 */ /* 0x000e620000000a00 */
[----:B------:R-:W5:Y:S01]  /*8180*/  LDCU.64 UR4, c[0x4][0x10] ;  /* 0x01000200ff0477ac */ /* 0x000f620008000a00 */
[----:B--2---:R-:W-:Y:S01]  /*8190*/  MOV R5, UR9 ;  /* 0x0000000900057c02 */ /* 0x004fe20008000f00 */
[----:B------:R-:W-:Y:S01]  /*81a0*/  IMAD.U32 R4, RZ, RZ, UR8 ;  /* 0x00000008ff047e24 */ /* 0x000fe2000f8e00ff */
[----:B---3--:R-:W-:Y:S01]  /*81b0*/  MOV R7, UR7 ;  /* 0x0000000700077c02 */ /* 0x008fe20008000f00 */
[----:B------:R-:W-:Y:S01]  /*81c0*/  IMAD.U32 R6, RZ, RZ, UR6 ;  /* 0x00000006ff067e24 */ /* 0x000fe2000f8e00ff */
[----:B-----5:R-:W-:Y:S01]  /*81d0*/  MOV R11, UR5 ;  /* 0x00000005000b7c02 */ /* 0x020fe20008000f00 */
[----:B------:R-:W-:Y:S02]  /*81e0*/  IMAD.U32 R10, RZ, RZ, UR4 ;  /* 0x00000004ff0a7e24 */ /* 0x000fe4000f8e00ff */
[----:B------:R-:W-:Y:S07]  /*81f0*/  LEPC R20, `(.L_x_139) ;  /* 0x000000001014794e */ /* 0x000fee0000000000 */
[----:B-1--4-:R-:W-:Y:S05]  /*8200*/  CALL.ABS.NOINC R2 ;  /* 0x0000000002007343 */ /* 0x012fea0003c00000 */
.L_x_139:
[----:B------:R-:W-:Y:S01]  /*8210*/  ISETP.NE.AND P0, PT, R86, RZ, PT ;  /* 0x000000ff5600720c */ /* 0x000fe20003f05270 */
[----:B------:R-:W-:Y:S05]  /*8220*/  WARPSYNC.ALL ;  /* 0x0000000000007948 */ /* 0x000fea0003800000 */
[----:B------:R-:W-:Y:S01]  /*8230*/  IMAD.SHL.U32 R66, R49, 0x100, RZ ;  /* 0x0000010031427824 */ /* 0x000fe200078e00ff */
[----:B------:R-:W-:Y:S01]  /*8240*/  R2UR UR4, R39 ;  /* 0x00000000270472ca */ /* 0x000fe200000e0000 */
[----:B------:R-:W-:Y:S01]  /*8250*/  IMAD.SHL.U32 R60, R51, 0x100, RZ ;  /* 0x00000100333c7824 */ /* 0x000fe200078e00ff */
[C---:B------:R-:W-:Y:S01]  /*8260*/  SHF.L.U32 R2, R48.reuse, 0x10, RZ ;  /* 0x0000001030027819 */ /* 0x040fe200000006ff */
[----:B-1--4-:R-:W-:Y:S01]  /*8270*/  IMAD.SHL.U32 R54, R45, 0x100, RZ ;  /* 0x000001002d367824 */ /* 0x012fe200078e00ff */
[C---:B------:R-:W-:Y:S01]  /*8280*/  PRMT R0, R48.reuse, 0x8880, RZ ;  /* 0x0000888030007816 */ /* 0x040fe200000000ff */
[----:B------:R-:W-:Y:S01]  /*8290*/  BSSY.RECONVERGENT B0, `(.L_x_140) ;  /* 0x000009f000007945 */ /* 0x000fe20003800200 */
[----:B------:R-:W-:Y:S02]  /*82a0*/  SHF.L.U32 R3, R48, 0x8, RZ ;  /* 0x0000000830037819 */ /* 0x000fe400000006ff */
[----:B------:R-:W-:Y:S02]  /*82b0*/  SHF.R.S32.HI R2, RZ, 0x18, R2 ;  /* 0x00000018ff027819 */ /* 0x000fe40000011402 */
[----:B------:R-:W-:Y:S02]  /*82c0*/  PRMT R68, R49, 0x8880, RZ ;  /* 0x0000888031447816 */ /* 0x000fe400000000ff */
[----:B------:R-:W-:Y:S01]  /*82d0*/  SHF.R.S32.HI R3, RZ, 0x18, R3 ;  /* 0x00000018ff037819 */ /* 0x000fe20000011403 */
[----:B------:R-:W-:Y:S01]  /*82e0*/  LDTM.16dp32bit_t0_t15.x32 R4, tmem[UR4+0x40] ;  /* 0x00004004000479ee */ /* 0x000fe20008a80000 */
[----:B------:R-:W1:Y:S01]  /*82f0*/  LDTM.16dp32bit_t16_t31.x32 R4, tmem[UR4+0x60] ;  /* 0x00006004000479ee */ /* 0x000e620008aa0000 */
[----:B------:R-:W-:Y:S01]  /*8300*/  NOP ;  /* 0x0000000000007918 */ /* 0x000fe20000000000 */
[C---:B------:R-:W-:Y:S02]  /*8310*/  SHF.L.U32 R63, R50.reuse, 0x8, RZ ;  /* 0x00000008323f7819 */ /* 0x040fe400000006ff */
[C---:B------:R-:W-:Y:S02]  /*8320*/  PRMT R62, R51.reuse, 0x8880, RZ ;  /* 0x00008880333e7816 */ /* 0x040fe400000000ff */
[----:B------:R-:W-:Y:S02]  /*8330*/  SHF.L.U32 R61, R51, 0x10, RZ ;  /* 0x00000010333d7819 */ /* 0x000fe400000006ff */
[----:B------:R-:W-:Y:S02]  /*8340*/  R2UR UR5, R43 ;  /* 0x000000002b0572ca */ /* 0x000fe400000e0000 */
[----:B------:R-:W-:Y:S01]  /*8350*/  SHF.R.S32.HI R39, RZ, 0x18, R48 ;  /* 0x00000018ff277819 */ /* 0x000fe20000011430 */
[----:B------:R-:W-:Y:S01]  /*8360*/  IMAD.SHL.U32 R48, R47, 0x100, RZ ;  /* 0x000001002f307824 */ /* 0x000fe200078e00ff */
[----:B------:R-:W-:Y:S02]  /*8370*/  SHF.L.U32 R67, R49, 0x10, RZ ;  /* 0x0000001031437819 */ /* 0x000fe400000006ff */
[C---:B------:R-:W-:Y:S02]  /*8380*/  PRMT R65, R50.reuse, 0x8880, RZ ;  /* 0x0000888032417816 */ /* 0x040fe400000000ff */
[----:B------:R-:W-:Y:S02]  /*8390*/  SHF.R.S32.HI R41, RZ, 0x18, R49 ;  /* 0x00000018ff297819 */ /* 0x000fe40000011431 */
[----:B------:R-:W-:Y:S02]  /*83a0*/  SHF.L.U32 R64, R50, 0x10, RZ ;  /* 0x0000001032407819 */ /* 0x000fe400000006ff */
[----:B------:R-:W-:Y:S01]  /*83b0*/  SHF.R.S32.HI R42, RZ, 0x18, R50 ;  /* 0x00000018ff2a7819 */ /* 0x000fe20000011432 */
[----:B------:R-:W-:Y:S01]  /*83c0*/  UIADD3 UR4, UPT, UPT, UR5, 0x290, URZ ;  /* 0x0000029005047890 */ /* 0x000fe2000fffe0ff */
[----:B------:R-:W-:Y:S01]  /*83d0*/  PRMT R59, R44, 0x8880, RZ ;  /* 0x000088802c3b7816 */ /* 0x000fe200000000ff */
[C---:B-1----:R-:W-:Y:S02]  /*83e0*/  IMAD R4, R38.reuse, R4, RZ ;  /* 0x0000000426047224 */ /* 0x042fe400078e02ff */
[----:B------:R-:W-:Y:S01]  /*83f0*/  UPRMT UR4, UR45, 0x654, UR4 ;  /* 0x000006542d047896 */ /* 0x000fe20008000004 */
[C---:B------:R-:W-:Y:S01]  /*8400*/  IMAD R5, R38.reuse, R5, RZ ;  /* 0x0000000526057224 */ /* 0x040fe200078e02ff */
[----:B------:R-:W-:Y:S01]  /*8410*/  SHF.R.S32.HI R43, RZ, 0x18, R51 ;  /* 0x00000018ff2b7819 */ /* 0x000fe20000011433 */
[----:B------:R-:W-:Y:S01]  /*8420*/  IMAD R6, R38, R6, RZ ;  /* 0x0000000626067224 */ /* 0x000fe200078e02ff */
[----:B------:R-:W-:Y:S01]  /*8430*/  SHF.L.U32 R51, R46, 0x8, RZ ;  /* 0x000000082e337819 */ /* 0x000fe200000006ff */
[----:B------:R-:W-:Y:S01]  /*8440*/  IMAD R4, R0, R40, R4 ;  /* 0x0000002800047224 */ /* 0x000fe200078e0204 */
[----:B------:R-:W-:Y:S01]  /*8450*/  MOV R0, R68 ;  /* 0x0000004400007202 */ /* 0x000fe20000000f00 */
[----:B------:R-:W-:Y:S01]  /*8460*/  IMAD R7, R38, R7, RZ ;  /* 0x0000000726077224 */ /* 0x000fe200078e02ff */
[----:B------:R-:W-:Y:S01]  /*8470*/  SHF.L.U32 R58, R44, 0x10, RZ ;  /* 0x000000102c3a7819 */ /* 0x000fe200000006ff */
[-C--:B------:R-:W-:Y:S01]  /*8480*/  IMAD R5, R2, R40.reuse, R5 ;  /* 0x0000002802057224 */ /* 0x080fe200078e0205 */
[----:B------:R-:W-:Y:S01]  /*8490*/  SYNCS.ARRIVE.TRANS64.RED.A1T0 RZ, [UR4], RZ ;  /* 0x000000ffffff79a7 */ /* 0x000fe20008100404 */
[----:B------:R-:W-:Y:S01]  /*84a0*/  IMAD R6, R3, R40, R6 ;  /* 0x0000002803067224 */ /* 0x000fe200078e0206 */
[----:B------:R-:W-:Y:S01]  /*84b0*/  SHF.R.S32.HI R2, RZ, 0x18, R67 ;  /* 0x00000018ff027819 */ /* 0x000fe20000011443 */
[C---:B------:R-:W-:Y:S01]  /*84c0*/  IMAD R8, R38.reuse, R8, RZ ;  /* 0x0000000826087224 */ /* 0x040fe200078e02ff */
[----:B------:R-:W-:Y:S01]  /*84d0*/  SHF.R.S32.HI R3, RZ, 0x18, R66 ;  /* 0x00000018ff037819 */ /* 0x000fe20000011442 */
[-C--:B------:R-:W-:Y:S01]  /*84e0*/  IMAD R7, R39, R40.reuse, R7 ;  /* 0x0000002827077224 */ /* 0x080fe200078e0207 */
[----:B------:R-:W-:Y:S01]  /*84f0*/  MOV R39, R65 ;  /* 0x0000004100277202 */ /* 0x000fe20000000f00 */
[----:B------:R-:W-:Y:S01]  /*8500*/  IMAD R9, R38, R9, RZ ;  /* 0x0000000926097224 */ /* 0x000fe200078e02ff */
[C---:B------:R-:W-:Y:S01]  /*8510*/  PRMT R56, R45.reuse, 0x8880, RZ ;  /* 0x000088802d387816 */ /* 0x040fe200000000ff */
[----:B------:R-:W-:Y:S01]  /*8520*/  IMAD R8, R0, R40, R8 ;  /* 0x0000002800087224 */ /* 0x000fe200078e0208 */
[----:B------:R-:W-:Y:S01]  /*8530*/  SHF.L.U32 R55, R45, 0x10, RZ ;  /* 0x000000102d377819 */ /* 0x000fe200000006ff */
[----:B------:R-:W-:Y:S01]  /*8540*/  IMAD R10, R38, R10, RZ ;  /* 0x0000000a260a7224 */ /* 0x000fe200078e02ff */
[----:B------:R-:W-:Y:S01]  /*8550*/  PRMT R53, R46, 0x8880, RZ ;  /* 0x000088802e357816 */ /* 0x000fe200000000ff */
[----:B------:R-:W-:Y:S01]  /*8560*/  IMAD R9, R2, R40, R9 ;  /* 0x0000002802097224 */ /* 0x000fe200078e0209 */
[----:B------:R-:W-:Y:S01]  /*8570*/  SHF.R.S32.HI R45, RZ, 0x18, R45 ;  /* 0x00000018ff2d7819 */ /* 0x000fe2000001142d */
[----:B------:R-:W-:Y:S01]  /*8580*/  IMAD R0, R38, R20, RZ ;  /* 0x0000001426007224 */ /* 0x000fe200078e02ff */
[----:B------:R-:W-:Y:S01]  /*8590*/  SHF.L.U32 R52, R46, 0x10, RZ ;  /* 0x000000102e347819 */ /* 0x000fe200000006ff */
[C---:B------:R-:W-:Y:S01]  /*85a0*/  IMAD R11, R38.reuse, R11, RZ ;  /* 0x0000000b260b7224 */ /* 0x040fe200078e02ff */
[C---:B------:R-:W-:Y:S01]  /*85b0*/  PRMT R50, R47.reuse, 0x8880, RZ ;  /* 0x000088802f327816 */ /* 0x040fe200000000ff */
[C---:B------:R-:W-:Y:S01]  /*85c0*/  IMAD R2, R38.reuse, R21, RZ ;  /* 0x0000001526027224 */ /* 0x040fe200078e02ff */
[----:B------:R-:W-:Y:S01]  /*85d0*/  SHF.R.S32.HI R46, RZ, 0x18, R46 ;  /* 0x00000018ff2e7819 */ /* 0x000fe2000001142e */
[C---:B------:R-:W-:Y:S01]  /*85e0*/  IMAD R20, R38.reuse, R24, RZ ;  /* 0x0000001826147224 */ /* 0x040fe200078e02ff */
[----:B------:R-:W-:Y:S01]  /*85f0*/  SHF.L.U32 R49, R47, 0x10, RZ ;  /* 0x000000102f317819 */ /* 0x000fe200000006ff */
[C---:B------:R-:W-:Y:S01]  /*8600*/  IMAD R21, R38.reuse, R25, RZ ;  /* 0x0000001926157224 */ /* 0x040fe200078e02ff */
[----:B------:R-:W-:Y:S01]  /*8610*/  SHF.R.S32.HI R47, RZ, 0x18, R47 ;  /* 0x00000018ff2f7819 */ /* 0x000fe2000001142f */
[----:B------:R-:W-:Y:S01]  /*8620*/  IMAD R24, R38, R28, RZ ;  /* 0x0000001c26187224 */ /* 0x000fe200078e02ff */
[----:B------:R-:W-:Y:S01]  /*8630*/  SHF.L.U32 R57, R44, 0x8, RZ ;  /* 0x000000082c397819 */ /* 0x000fe200000006ff */
[----:B------:R-:W-:Y:S01]  /*8640*/  IMAD R10, R3, R40, R10 ;  /* 0x00000028030a7224 */ /* 0x000fe200078e020a */
[----:B------:R-:W-:Y:S01]  /*8650*/  SHF.R.S32.HI R44, RZ, 0x18, R44 ;  /* 0x00000018ff2c7819 */ /* 0x000fe2000001142c */
[----:B------:R-:W-:Y:S01]  /*8660*/  IMAD R12, R38, R12, RZ ;  /* 0x0000000c260c7224 */ /* 0x000fe200078e02ff */
[----:B------:R-:W-:Y:S01]  /*8670*/  IADD3 R36, PT, PT, R36, 0x1, RZ ;  /* 0x0000000124247810 */ /* 0x000fe20007ffe0ff */
[C---:B------:R-:W-:Y:S02]  /*8680*/  IMAD R25, R38.reuse, R29, RZ ;  /* 0x0000001d26197224 */ /* 0x040fe400078e02ff */
[C---:B------:R-:W-:Y:S01]  /*8690*/  IMAD R28, R38.reuse, R32, RZ ;  /* 0x00000020261c7224 */ /* 0x040fe200078e02ff */
[----:B------:R-:W-:Y:S01]  /*86a0*/  SHF.R.S32.HI R32, RZ, 0x18, R64 ;  /* 0x00000018ff207819 */ /* 0x000fe20000011440 */
[C---:B------:R-:W-:Y:S01]  /*86b0*/  IMAD R29, R38.reuse, R33, RZ ;  /* 0x00000021261d7224 */ /* 0x040fe200078e02ff */
[----:B------:R-:W-:Y:S01]  /*86c0*/  I2IP.S8.S32.SAT R33, R7, R6, RZ ;  /* 0x0000000607217239 */ /* 0x000fe200000014ff */
[----:B------:R-:W-:Y:S01]  /*86d0*/  IMAD R11, R41, R40, R11 ;  /* 0x00000028290b7224 */ /* 0x000fe200078e020b */
[----:B------:R-:W-:Y:S01]  /*86e0*/  SHF.R.S32.HI R6, RZ, 0x18, R63 ;  /* 0x00000018ff067819 */ /* 0x000fe2000001143f */
[C---:B------:R-:W-:Y:S01]  /*86f0*/  IMAD R13, R38.reuse, R13, RZ ;  /* 0x0000000d260d7224 */ /* 0x040fe200078e02ff */
[----:B------:R-:W-:Y:S01]  /*8700*/  MOV R7, R62 ;  /* 0x0000003e00077202 */ /* 0x000fe20000000f00 */
[C---:B------:R-:W-:Y:S02]  /*8710*/  IMAD R14, R38.reuse, R14, RZ ;  /* 0x0000000e260e7224 */ /* 0x040fe400078e02ff */
[C---:B------:R-:W-:Y:S02]  /*8720*/  IMAD R3, R38.reuse, R22, RZ ;  /* 0x0000001626037224 */ /* 0x040fe400078e02ff */
[----:B------:R-:W-:Y:S02]  /*8730*/  IMAD R12, R39, R40, R12 ;  /* 0x00000028270c7224 */ /* 0x000fe400078e020c */
[C---:B------:R-:W-:Y:S02]  /*8740*/  IMAD R22, R38.reuse, R26, RZ ;  /* 0x0000001a26167224 */ /* 0x040fe400078e02ff */
[C---:B------:R-:W-:Y:S02]  /*8750*/  IMAD R15, R38.reuse, R15, RZ ;  /* 0x0000000f260f7224 */ /* 0x040fe400078e02ff */
[----:B------:R-:W-:Y:S02]  /*8760*/  IMAD R26, R38, R30, RZ ;  /* 0x0000001e261a7224 */ /* 0x000fe400078e02ff */
[----:B------:R-:W-:Y:S02]  /*8770*/  IMAD R13, R32, R40, R13 ;  /* 0x00000028200d7224 */ /* 0x000fe400078e020d */
[C---:B------:R-:W-:Y:S01]  /*8780*/  IMAD R30, R38.reuse, R34, RZ ;  /* 0x00000022261e7224 */ /* 0x040fe200078e02ff */
[----:B------:R-:W-:Y:S01]  /*8790*/  I2IP.S8.S32.SAT R34, R11, R10, RZ ;  /* 0x0000000a0b227239 */ /* 0x000fe200000014ff */
[----:B------:R-:W-:Y:S01]  /*87a0*/  IMAD R16, R38, R16, RZ ;  /* 0x0000001026107224 */ /* 0x000fe200078e02ff */
[----:B------:R-:W-:Y:S01]  /*87b0*/  SHF.R.S32.HI R10, RZ, 0x18, R61 ;  /* 0x00000018ff0a7819 */ /* 0x000fe2000001143d */
[----:B------:R-:W-:Y:S01]  /*87c0*/  IMAD R14, R6, R40, R14 ;  /* 0x00000028060e7224 */ /* 0x000fe200078e020e */
[----:B------:R-:W-:Y:S01]  /*87d0*/  I2IP.S8.S32.SAT R61, R9, R8, R34 ;  /* 0x00000008093d7239 */ /* 0x000fe20000001422 */
[----:B------:R-:W-:Y:S01]  /*87e0*/  IMAD R17, R38, R17, RZ ;  /* 0x0000001126117224 */ /* 0x000fe200078e02ff */
[----:B------:R-:W-:Y:S01]  /*87f0*/  SHF.R.S32.HI R11, RZ, 0x18, R60 ;  /* 0x00000018ff0b7819 */ /* 0x000fe2000001143c */
[----:B------:R-:W-:Y:S01]  /*8800*/  IMAD R15, R42, R40, R15 ;  /* 0x000000282a0f7224 */ /* 0x000fe200078e020f */
[----:B------:R-:W-:Y:S01]  /*8810*/  I2IP.S8.S32.SAT R60, R5, R4, R33 ;  /* 0x00000004053c7239 */ /* 0x000fe20000001421 */
[C---:B------:R-:W-:Y:S01]  /*8820*/  IMAD R18, R38.reuse, R18, RZ ;  /* 0x0000001226127224 */ /* 0x040fe200078e02ff */
[----:B------:R-:W-:Y:S01]  /*8830*/  SHF.R.S32.HI R5, RZ, 0x18, R58 ;  /* 0x00000018ff057819 */ /* 0x000fe2000001143a */
[----:B------:R-:W-:Y:S01]  /*8840*/  IMAD R16, R7, R40, R16 ;  /* 0x0000002807107224 */ /* 0x000fe200078e0210 */
[----:B------:R-:W-:Y:S01]  /*8850*/  I2IP.S8.S32.SAT R14, R15, R14, RZ ;  /* 0x0000000e0f0e7239 */ /* 0x000fe200000014ff */
[----:B------:R-:W-:Y:S01]  /*8860*/  IMAD R19, R38, R19, RZ ;  /* 0x0000001326137224 */ /* 0x000fe200078e02ff */
[----:B------:R-:W-:Y:S01]  /*8870*/  SHF.R.S32.HI R7, RZ, 0x18, R48 ;  /* 0x00000018ff077819 */ /* 0x000fe20000011430 */
[----:B------:R-:W-:Y:S01]  /*8880*/  IMAD R17, R10, R40, R17 ;  /* 0x000000280a117224 */ /* 0x000fe200078e0211 */
[----:B------:R-:W-:Y:S01]  /*8890*/  I2IP.S8.S32.SAT R62, R13, R12, R14 ;  /* 0x0000000c0d3e7239 */ /* 0x000fe2000000140e */
[-C--:B------:R-:W-:Y:S01]  /*88a0*/  IMAD R18, R11, R40.reuse, R18 ;  /* 0x000000280b127224 */ /* 0x080fe200078e0212 */
[----:B------:R-:W-:Y:S01]  /*88b0*/  SHF.R.S32.HI R6, RZ, 0x18, R57 ;  /* 0x00000018ff067819 */ /* 0x000fe20000011439 */
[----:B------:R-:W-:Y:S02]  /*88c0*/  IMAD.MOV.U32 R4, RZ, RZ, R59 ;  /* 0x000000ffff047224 */ /* 0x000fe400078e003b */
[-C--:B------:R-:W-:Y:S02]  /*88d0*/  IMAD R19, R43, R40.reuse, R19 ;  /* 0x000000282b137224 */ /* 0x080fe400078e0213 */
[----:B------:R-:W-:Y:S01]  /*88e0*/  IMAD R0, R4, R40, R0 ;  /* 0x0000002804007224 */ /* 0x000fe200078e0200 */
[----:B------:R-:W-:Y:S01]  /*88f0*/  MOV R4, R56 ;  /* 0x0000003800047202 */ /* 0x000fe20000000f00 */
[----:B------:R-:W-:Y:S01]  /*8900*/  IMAD R23, R38, R23, RZ ;  /* 0x0000001726177224 */ /* 0x000fe200078e02ff */
[----:B------:R-:W-:Y:S01]  /*8910*/  I2IP.S8.S32.SAT R18, R19, R18, RZ ;  /* 0x0000001213127239 */ /* 0x000fe200000014ff */
[-C--:B------:R-:W-:Y:S01]  /*8920*/  IMAD R2, R5, R40.reuse, R2 ;  /* 0x0000002805027224 */ /* 0x080fe200078e0202 */
[----:B------:R-:W-:Y:S01]  /*8930*/  SHF.R.S32.HI R5, RZ, 0x18, R55 ;  /* 0x00000018ff057819 */ /* 0x000fe20000011437 */
[----:B------:R-:W-:Y:S01]  /*8940*/  IMAD R3, R6, R40, R3 ;  /* 0x0000002806037224 */ /* 0x000fe200078e0203 */
[----:B------:R-:W-:Y:S01]  /*8950*/  I2IP.S8.S32.SAT R63, R17, R16, R18 ;  /* 0x00000010113f7239 */ /* 0x000fe20000001412 */
[-C--:B------:R-:W-:Y:S01]  /*8960*/  IMAD R23, R44, R40.reuse, R23 ;  /* 0x000000282c177224 */ /* 0x080fe200078e0217 */
[----:B------:R-:W-:Y:S01]  /*8970*/  SHF.R.S32.HI R6, RZ, 0x18, R54 ;  /* 0x00000018ff067819 */ /* 0x000fe20000011436 */
[-C--:B------:R-:W-:Y:S01]  /*8980*/  IMAD R20, R4, R40.reuse, R20 ;  /* 0x0000002804147224 */ /* 0x080fe200078e0214 */
[----:B------:R-:W-:Y:S01]  /*8990*/  MOV R4, R53 ;  /* 0x0000003500047202 */ /* 0x000fe20000000f00 */
[----:B------:R1:W-:Y:S01]  /*89a0*/  STS.128 [R69+UR44+0x3400], R60 ;  /* 0x0034003c45007988 */ /* 0x0003e20008000c2c */
[----:B------:R-:W-:Y:S01]  /*89b0*/  IMAD R27, R38, R27, RZ ;  /* 0x0000001b261b7224 */ /* 0x000fe200078e02ff */
[----:B------:R-:W-:Y:S01]  /*89c0*/  I2IP.S8.S32.SAT R3, R23, R3, RZ ;  /* 0x0000000317037239 */ /* 0x000fe200000014ff */
[-C--:B------:R-:W-:Y:S01]  /*89d0*/  IMAD R21, R5, R40.reuse, R21 ;  /* 0x0000002805157224 */ /* 0x080fe200078e0215 */
[----:B------:R-:W-:Y:S01]  /*89e0*/  SHF.R.S32.HI R5, RZ, 0x18, R52 ;  /* 0x00000018ff057819 */ /* 0x000fe20000011434 */
[-C--:B------:R-:W-:Y:S01]  /*89f0*/  IMAD R22, R6, R40.reuse, R22 ;  /* 0x0000002806167224 */ /* 0x080fe200078e0216 */
[----:B------:R-:W-:Y:S01]  /*8a00*/  SHF.R.S32.HI R6, RZ, 0x18, R49 ;  /* 0x00000018ff067819 */ /* 0x000fe20000011431 */
[-C--:B------:R-:W-:Y:S02]  /*8a10*/  IMAD R27, R45, R40.reuse, R27 ;  /* 0x000000282d1b7224 */ /* 0x080fe400078e021b */
[-C--:B------:R-:W-:Y:S01]  /*8a20*/  IMAD R24, R4, R40.reuse, R24 ;  /* 0x0000002804187224 */ /* 0x080fe200078e0218 */
[----:B------:R-:W-:Y:S01]  /*8a30*/  SHF.R.S32.HI R4, RZ, 0x18, R51 ;  /* 0x00000018ff047819 */ /* 0x000fe20000011433 */
[----:B------:R-:W-:Y:S01]  /*8a40*/  IMAD R25, R5, R40, R25 ;  /* 0x0000002805197224 */ /* 0x000fe200078e0219 */
[----:B------:R-:W-:Y:S01]  /*8a50*/  MOV R5, R50 ;  /* 0x0000003200057202 */ /* 0x000fe20000000f00 */
[----:B------:R-:W-:Y:S02]  /*8a60*/  IMAD R31, R38, R31, RZ ;  /* 0x0000001f261f7224 */ /* 0x000fe400078e02ff */
[----:B------:R-:W-:Y:S01]  /*8a70*/  IMAD R26, R4, R40, R26 ;  /* 0x00000028041a7224 */ /* 0x000fe200078e021a */
[----:B------:R-:W-:Y:S01]  /*8a80*/  I2IP.S8.S32.SAT R4, R2, R0, R3 ;  /* 0x0000000002047239 */ /* 0x000fe20000001403 */
[-C--:B------:R-:W-:Y:S02]  /*8a90*/  IMAD R31, R46, R40.reuse, R31 ;  /* 0x000000282e1f7224 */ /* 0x080fe400078e021f */
[----:B------:R-:W-:Y:S01]  /*8aa0*/  IMAD R28, R5, R40, R28 ;  /* 0x00000028051c7224 */ /* 0x000fe200078e021c */
[----:B------:R-:W-:Y:S01]  /*8ab0*/  I2IP.S8.S32.SAT R5, R27, R22, RZ ;  /* 0x000000161b057239 */ /* 0x000fe200000014ff */
[----:B------:R-:W-:Y:S01]  /*8ac0*/  IMAD R29, R6, R40, R29 ;  /* 0x00000028061d7224 */ /* 0x000fe200078e021d */
[----:B------:R-:W-:Y:S01]  /*8ad0*/  I2IP.S8.S32.SAT R6, R31, R26, RZ ;  /* 0x0000001a1f067239 */ /* 0x000fe200000014ff */
[----:B------:R-:W-:Y:S01]  /*8ae0*/  IMAD R35, R38, R35, RZ ;  /* 0x0000002326237224 */ /* 0x000fe200078e02ff */
[----:B------:R-:W-:Y:S01]  /*8af0*/  I2IP.S8.S32.SAT R5, R21, R20, R5 ;  /* 0x0000001415057239 */ /* 0x000fe20000001405 */
[----:B------:R-:W-:Y:S01]  /*8b00*/  IMAD R30, R7, R40, R30 ;  /* 0x00000028071e7224 */ /* 0x000fe200078e021e */
[----:B------:R-:W-:Y:S01]  /*8b10*/  I2IP.S8.S32.SAT R6, R25, R24, R6 ;  /* 0x0000001819067239 */ /* 0x000fe20000001406 */
[----:B------:R-:W-:Y:S05]  /*8b20*/  IMAD R35, R47, R40, R35 ;  /* 0x000000282f237224 */ /* 0x000fea00078e0223 */
[----:B------:R-:W-:Y:S04]  /*8b30*/  I2IP.S8.S32.SAT R7, R35, R30, RZ ;  /* 0x0000001e23077239 */ /* 0x000fe800000014ff */
[----:B------:R-:W-:Y:S05]  /*8b40*/  I2IP.S8.S32.SAT R7, R29, R28, R7 ;  /* 0x0000001c1d077239 */ /* 0x000fea0000001407 */
        /* <DEDUP_REMOVED lines=10> */
[----:B------:R-:W-:Y:S02]  /*8bf0*/  UIADD3 UR9, UPT, UPT, UR49, 0x40, URZ ;  /* 0x0000004031097890 */ /* 0x000fe4000fffe0ff */
[----:B------:R-:W-:Y:S01]  /*8c00*/  UIADD3 UR8, UPT, UPT, UR44, 0x3400, URZ ;  /* 0x000034002c087890 */ /* 0x000fe2000fffe0ff */
[----:B------:R-:W-:Y:S01]  /*8c10*/  UMOV UR10, UR50 ;  /* 0x00000032000a7c82 */ /* 0x000fe20008000000 */
[----:B------:R-:W-:Y:S01]  /*8c20*/  UMOV UR11, UR36 ;  /* 0x00000024000b7c82 */ /* 0x000fe20008000000 */
[----:B--2---:R-:W-:Y:S04]  /*8c30*/  UIADD3 UR4, UP0, UPT, UR6, 0x680, URZ ;  /* 0x0000068006047890 */ /* 0x004fe8000ff1e0ff */
[----:B------:R-:W-:Y:S09]  /*8c40*/  UIADD3.X UR5, UPT, UPT, URZ, UR7, URZ, UP0, !UPT ;  /* 0x00000007ff057290 */ /* 0x000ff200087fe4ff */
[----:B------:R2:W-:Y:S01]  /*8c50*/  UTMASTG.3D [UR8], [UR4] ;  /* 0x00000008040073b5 */ /* 0x0005e20008010000 */
[----:B------:R0:W-:Y:S01]  /*8c60*/  UTMACMDFLUSH ;  /* 0x00000000000079b7 */ /* 0x0001e20000000000 */
[----:B--2---:R-:W-:Y:S04]  /*8c70*/  DEPBAR.LE SB0, 0x1 ;  /* 0x000080400000791a */ /* 0x004fe80000000000 */
.L_x_141:
[----:B------:R-:W-:Y:S05]  /*8c80*/  BSYNC.RECONVERGENT B0 ;  /* 0x0000000000007941 */ /* 0x000fea0003800200 */
.L_x_140:
[----:B------:R-:W-:Y:S01]  /*8c90*/  R2UR UR4, R76 ;  /* 0x000000004c0472ca */ /* 0x000fe200000e0000 */
[----:B------:R-:W-:Y:S01]  /*8ca0*/  BAR.SYNC.DEFER_BLOCKING 0x1, 0x80 ;  /* 0x0042000000007b1d */ /* 0x000fe20000010000 */
[----:B------:R-:W-:Y:S01]  /*8cb0*/  ISETP.NE.AND P0, PT, R78, 0x2, PT ;  /* 0x000000024e00780c */ /* 0x000fe20003f05270 */
[----:B------:R-:W-:Y:S01]  /*8cc0*/  UISETP.NE.AND UP0, UPT, UR46, URZ, UPT ;  /* 0x000000ff2e00728c */ /* 0x000fe2000bf05270 */
[----:B------:R-:W-:Y:S01]  /*8cd0*/  ISETP.NE.AND P1, PT, R36, 0x4, PT ;  /* 0x000000042400780c */ /* 0x000fe20003f25270 */
[----:B------:R-:W-:Y:S01]  /*8ce0*/  UIADD3 UR16, UPT, UPT, UR38, UR63, URZ ;  /* 0x0000003f26107290 */ /* 0x000fe2000fffe0ff */
[----:B------:R-:W-:Y:S02]  /*8cf0*/  SEL R2, RZ, 0x1, P0 ;  /* 0x00000001ff027807 */ /* 0x000fe40000000000 */
[----:B------:R-:W-:Y:S02]  /*8d00*/  SEL R0, RZ, 0x1, P1 ;  /* 0x00000001ff007807 */ /* 0x000fe40000800000 */
[----:B------:R-:W-:Y:S02]  /*8d10*/  LOP3.LUT R82, R82, R2, RZ, 0x3c, !PT ;  /* 0x0000000252527212 */ /* 0x000fe400078e3cff */
[----:B------:R-:W-:Y:S01]  /*8d20*/  LOP3.LUT R83, R83, R0, RZ, 0x3c, !PT ;  /* 0x0000000053537212 */ /* 0x000fe200078e3cff */
[----:B------:R-:W-:Y:S01]  /*8d30*/  UIADD3 UR20, UPT, UPT, UR37, UR4, URZ ;  /* 0x0000000425147290 */ /* 0x000fe2000fffe0ff */
[----:B------:R-:W-:Y:S02]  /*8d40*/  SEL R78, R78, RZ, P0 ;  /* 0x000000ff4e4e7207 */ /* 0x000fe40000000000 */
[----:B------:R-:W-:Y:S01]  /*8d50*/  SEL R36, R36, RZ, P1 ;  /* 0x000000ff24247207 */ /* 0x000fe20000800000 */
[----:B------:R-:W-:Y:S01]  /*8d60*/  UMOV UR36, UR59 ;  /* 0x0000003b00247c82 */ /* 0x000fe20008000000 */
[----:B------:R-:W-:Y:S07]  /*8d70*/  BRA.U UP0, `(.L_x_142) ;  /* 0xffffffd500787547 */ /* 0x000fee000b83ffff */
[----:B------:R-:W-:Y:S05]  /*8d80*/  EXIT ;  /* 0x000000000000794d */ /* 0x000fea0003800000 */
.L_x_25:
[----:B--2---:R2:W3:Y:S02]  /*8d90*/  SYNCS.PHASECHK.TRANS64.TRYWAIT P0, [R0+URZ+0x2c0], R2 ;  /* 0x0002c002000075a7 */ /* 0x0044e400080011ff */
[----:B---3--:R-:W-:Y:S05]  /*8da0*/  @!P0 NANOSLEEP.SYNCS 0x989680 ;  /* 0x009896800000895d */ /* 0x008fea0003900000 */
[----:B------:R-:W3:Y:S02]  /*8db0*/  @!P0 SYNCS.PHASECHK.TRANS64 P0, [R0+URZ+0x2c0], R2 ;  /* 0x0002c002000085a7 */ /* 0x000ee400080010ff */
[----:B---3--:R-:W-:Y:S05]  /*8dc0*/  @!P0 BRA `(.L_x_25) ;  /* 0xfffffffc00f08947 */ /* 0x008fea000383ffff */
[----:B------:R-:W-:Y:S05]  /*8dd0*/  BRA `(.L_x_143) ;  /* 0xffffff8c00f07947 */ /* 0x000fea000383ffff */
.L_x_28:
[----:B-1----:R-:W-:-:S07]  /*8de0*/  MOV R0, UR33 ;  /* 0x0000002100007c02 */ /* 0x002fce0008000f00 */
.L_x_144:
[----:B-1----:R1:W2:Y:S02]  /*8df0*/  SYNCS.PHASECHK.TRANS64.TRYWAIT P0, [R0+URZ+0x110], R3 ;  /* 0x00011003000075a7 */ /* 0x0022a400080011ff */
[----:B--2---:R-:W-:Y:S05]  /*8e00*/  @!P0 NANOSLEEP.SYNCS 0x989680 ;  /* 0x009896800000895d */ /* 0x004fea0003900000 */
[----:B------:R-:W2:Y:S02]  /*8e10*/  @!P0 SYNCS.PHASECHK.TRANS64 P0, [R0+URZ+0x110], R3 ;  /* 0x00011003000085a7 */ /* 0x000ea400080010ff */
[----:B--2---:R-:W-:Y:S05]  /*8e20*/  @!P0 BRA `(.L_x_144) ;  /* 0xfffffffc00f08947 */ /* 0x004fea000383ffff */
[----:B------:R-:W-:Y:S05]  /*8e30*/  BRA `(.L_x_27) ;  /* 0xffffff90003c7947 */ /* 0x000fea000383ffff */
.L_x_35:
[----:B-1----:R-:W-:-:S07]  /*8e40*/  MOV R0, UR17 ;  /* 0x0000001100007c02 */ /* 0x002fce0008000f00 */
.L_x_145:
[----:B-1----:R1:W2:Y:S02]  /*8e50*/  SYNCS.PHASECHK.TRANS64.TRYWAIT P0, [R0+URZ+0x110], R3 ;  /* 0x00011003000075a7 */ /* 0x0022a400080011ff */
[----:B--2---:R-:W-:Y:S05]  /*8e60*/  @!P0 NANOSLEEP.SYNCS 0x989680 ;  /* 0x009896800000895d */ /* 0x004fea0003900000 */
[----:B------:R-:W2:Y:S02]  /*8e70*/  @!P0 SYNCS.PHASECHK.TRANS64 P0, [R0+URZ+0x110], R3 ;  /* 0x00011003000085a7 */ /* 0x000ea400080010ff */
[----:B--2---:R-:W-:Y:S05]  /*8e80*/  @!P0 BRA `(.L_x_145) ;  /* 0xfffffffc00f08947 */ /* 0x004fea000383ffff */
[----:B------:R-:W-:Y:S05]  /*8e90*/  BRA `(.L_x_34) ;  /* 0xffffff9000fc7947 */ /* 0x000fea000383ffff */
.L_x_40:
[----:B-1----:R1:W2:Y:S02]  /*8ea0*/  SYNCS.PHASECHK.TRANS64.TRYWAIT P0, [R3+URZ+0x250], R0 ;  /* 0x00025000030075a7 */ /* 0x0022a400080011ff */
[----:B--2---:R-:W-:Y:S05]  /*8eb0*/  @!P0 NANOSLEEP.SYNCS 0x989680 ;  /* 0x009896800000895d */ /* 0x004fea0003900000 */
[----:B------:R-:W2:Y:S02]  /*8ec0*/  @!P0 SYNCS.PHASECHK.TRANS64 P0, [R3+URZ+0x250], R0 ;  /* 0x00025000030085a7 */ /* 0x000ea400080010ff */
[----:B--2---:R-:W-:Y:S05]  /*8ed0*/  @!P0 BRA `(.L_x_40) ;  /* 0xfffffffc00f08947 */ /* 0x004fea000383ffff */
[----:B------:R-:W-:Y:S05]  /*8ee0*/  BRA `(.L_x_146) ;  /* 0xffffff9400a47947 */ /* 0x000fea000383ffff */
.L_x_44:
[----:B------:R-:W-:-:S07]  /*8ef0*/  MOV R0, UR4 ;  /* 0x0000000400007c02 */ /* 0x000fce0008000f00 */
.L_x_147:
[----:B-1----:R1:W2:Y:S02]  /*8f00*/  SYNCS.PHASECHK.TRANS64.TRYWAIT P0, [R0+URZ], R2 ;  /* 0x00000002000075a7 */ /* 0x0022a400080011ff */
[----:B--2---:R-:W-:Y:S05]  /*8f10*/  @!P0 NANOSLEEP.SYNCS 0x989680 ;  /* 0x009896800000895d */ /* 0x004fea0003900000 */
[----:B------:R-:W2:Y:S02]  /*8f20*/  @!P0 SYNCS.PHASECHK.TRANS64 P0, [R0+URZ], R2 ;  /* 0x00000002000085a7 */ /* 0x000ea400080010ff */
[----:B--2---:R-:W-:Y:S05]  /*8f30*/  @!P0 BRA `(.L_x_147) ;  /* 0xfffffffc00f08947 */ /* 0x004fea000383ffff */
[----:B------:R-:W-:Y:S05]  /*8f40*/  BRA `(.L_x_148) ;  /* 0xffffff9c004c7947 */ /* 0x000fea000383ffff */
.L_x_45:
[----:B------:R-:W-:-:S07]  /*8f50*/  MOV R0, UR5 ;  /* 0x0000000500007c02 */ /* 0x000fce0008000f00 */
.L_x_149:
[----:B-1----:R1:W2:Y:S02]  /*8f60*/  SYNCS.PHASECHK.TRANS64.TRYWAIT P0, [R0+URZ], R3 ;  /* 0x00000003000075a7 */ /* 0x0022a400080011ff */
[----:B--2---:R-:W-:Y:S05]  /*8f70*/  @!P0 NANOSLEEP.SYNCS 0x989680 ;  /* 0x009896800000895d */ /* 0x004fea0003900000 */
[----:B------:R-:W2:Y:S02]  /*8f80*/  @!P0 SYNCS.PHASECHK.TRANS64 P0, [R0+URZ], R3 ;  /* 0x00000003000085a7 */ /* 0x000ea400080010ff */
[----:B--2---:R-:W-:Y:S05]  /*8f90*/  @!P0 BRA `(.L_x_149) ;  /* 0xfffffffc00f08947 */ /* 0x004fea000383ffff */
[----:B------:R-:W-:Y:S05]  /*8fa0*/  BRA `(.L_x_150) ;  /* 0xffffff9c00587947 */ /* 0x000fea000383ffff */
.L_x_46:
[----:B------:R-:W-:-:S07]  /*8fb0*/  MOV R0, UR5 ;  /* 0x0000000500007c02 */ /* 0x000fce0008000f00 */
.L_x_151:
[----:B-1----:R1:W2:Y:S02]  /*8fc0*/  SYNCS.PHASECHK.TRANS64.TRYWAIT P0, [R0+URZ], R3 ;  /* 0x00000003000075a7 */ /* 0x0022a400080011ff */
[----:B--2---:R-:W-:Y:S05]  /*8fd0*/  @!P0 NANOSLEEP.SYNCS 0x989680 ;  /* 0x009896800000895d */ /* 0x004fea0003900000 */
[----:B------:R-:W2:Y:S02]  /*8fe0*/  @!P0 SYNCS.PHASECHK.TRANS64 P0, [R0+URZ], R3 ;  /* 0x00000003000085a7 */ /* 0x000ea400080010ff */
[----:B--2---:R-:W-:Y:S05]  /*8ff0*/  @!P0 BRA `(.L_x_151) ;  /* 0xfffffffc00f08947 */ /* 0x004fea000383ffff */
[----:B------:R-:W-:Y:S05]  /*9000*/  BRA `(.L_x_152) ;  /* 0xffffff9c00647947 */ /* 0x000fea000383ffff */
.L_x_47:
[----:B------:R-:W-:-:S07]  /*9010*/  MOV R0, UR5 ;  /* 0x0000000500007c02 */ /* 0x000fce0008000f00 */
.L_x_153:
[----:B-1----:R1:W2:Y:S02]  /*9020*/  SYNCS.PHASECHK.TRANS64.TRYWAIT P0, [R0+URZ], R3 ;  /* 0x00000003000075a7 */ /* 0x0022a400080011ff */
[----:B--2---:R-:W-:Y:S05]  /*9030*/  @!P0 NANOSLEEP.SYNCS 0x989680 ;  /* 0x009896800000895d */ /* 0x004fea0003900000 */
[----:B------:R-:W2:Y:S02]  /*9040*/  @!P0 SYNCS.PHASECHK.TRANS64 P0, [R0+URZ], R3 ;  /* 0x00000003000085a7 */ /* 0x000ea400080010ff */
[----:B--2---:R-:W-:Y:S05]  /*9050*/  @!P0 BRA `(.L_x_153) ;  /* 0xfffffffc00f08947 */ /* 0x004fea000383ffff */
[----:B------:R-:W-:Y:S05]  /*9060*/  BRA `(.L_x_154) ;  /* 0xffffff9c00707947 */ /* 0x000fea000383ffff */
.L_x_48:
[----:B------:R-:W-:-:S07]  /*9070*/  MOV R0, UR5 ;  /* 0x0000000500007c02 */ /* 0x000fce0008000f00 */
.L_x_155:
[----:B-1----:R1:W2:Y:S02]  /*9080*/  SYNCS.PHASECHK.TRANS64.TRYWAIT P0, [R0+URZ], R3 ;  /* 0x00000003000075a7 */ /* 0x0022a400080011ff */
[----:B--2---:R-:W-:Y:S05]  /*9090*/  @!P0 NANOSLEEP.SYNCS 0x989680 ;  /* 0x009896800000895d */ /* 0x004fea0003900000 */
[----:B------:R-:W2:Y:S02]  /*90a0*/  @!P0 SYNCS.PHASECHK.TRANS64 P0, [R0+URZ], R3 ;  /* 0x00000003000085a7 */ /* 0x000ea400080010ff */
[----:B--2---:R-:W-:Y:S05]  /*90b0*/  @!P0 BRA `(.L_x_155) ;  /* 0xfffffffc00f08947 */ /* 0x004fea000383ffff */
[----:B------:R-:W-:Y:S05]  /*90c0*/  BRA `(.L_x_156) ;  /* 0xffffff9c007c7947 */ /* 0x000fea000383ffff */
.L_x_49:
[----:B------:R-:W-:-:S07]  /*90d0*/  MOV R0, UR5 ;  /* 0x0000000500007c02 */ /* 0x000fce0008000f00 */
.L_x_157:
[----:B-1----:R1:W2:Y:S02]  /*90e0*/  SYNCS.PHASECHK.TRANS64.TRYWAIT P0, [R0+URZ], R3 ;  /* 0x00000003000075a7 */ /* 0x0022a400080011ff */
[----:B--2---:R-:W-:Y:S05]  /*90f0*/  @!P0 NANOSLEEP.SYNCS 0x989680 ;  /* 0x009896800000895d */ /* 0x004fea0003900000 */
[----:B------:R-:W2:Y:S02]  /*9100*/  @!P0 SYNCS.PHASECHK.TRANS64 P0, [R0+URZ], R3 ;  /* 0x00000003000085a7 */ /* 0x000ea400080010ff */
[----:B--2---:R-:W-:Y:S05]  /*9110*/  @!P0 BRA `(.L_x_157) ;  /* 0xfffffffc00f08947 */ /* 0x004fea000383ffff */
[----:B------:R-:W-:Y:S05]  /*9120*/  BRA `(.L_x_158) ;  /* 0xffffff9c00887947 */ /* 0x000fea000383ffff */
.L_x_50:
[----:B------:R-:W-:-:S07]  /*9130*/  MOV R0, UR5 ;  /* 0x0000000500007c02 */ /* 0x000fce0008000f00 */
.L_x_159:
[----:B-1----:R1:W2:Y:S02]  /*9140*/  SYNCS.PHASECHK.TRANS64.TRYWAIT P0, [R0+URZ], R3 ;  /* 0x00000003000075a7 */ /* 0x0022a400080011ff */
[----:B--2---:R-:W-:Y:S05]  /*9150*/  @!P0 NANOSLEEP.SYNCS 0x989680 ;  /* 0x009896800000895d */ /* 0x004fea0003900000 */
[----:B------:R-:W2:Y:S02]  /*9160*/  @!P0 SYNCS.PHASECHK.TRANS64 P0, [R0+URZ], R3 ;  /* 0x00000003000085a7 */ /* 0x000ea400080010ff */
[----:B--2---:R-:W-:Y:S05]  /*9170*/  @!P0 BRA `(.L_x_159) ;  /* 0xfffffffc00f08947 */ /* 0x004fea000383ffff */
[----:B------:R-:W-:Y:S05]  /*9180*/  BRA `(.L_x_160) ;  /* 0xffffff9c00947947 */ /* 0x000fea000383ffff */
.L_x_51:
[----:B------:R-:W-:-:S07]  /*9190*/  MOV R0, UR5 ;  /* 0x0000000500007c02 */ /* 0x000fce0008000f00 */
.L_x_161:
[----:B-1----:R1:W2:Y:S02]  /*91a0*/  SYNCS.PHASECHK.TRANS64.TRYWAIT P0, [R0+URZ], R3 ;  /* 0x00000003000075a7 */ /* 0x0022a400080011ff */
[----:B--2---:R-:W-:Y:S05]  /*91b0*/  @!P0 NANOSLEEP.SYNCS 0x989680 ;  /* 0x009896800000895d */ /* 0x004fea0003900000 */
[----:B------:R-:W2:Y:S02]  /*91c0*/  @!P0 SYNCS.PHASECHK.TRANS64 P0, [R0+URZ], R3 ;  /* 0x00000003000085a7 */ /* 0x000ea400080010ff */
[----:B--2---:R-:W-:Y:S05]  /*91d0*/  @!P0 BRA `(.L_x_161) ;  /* 0xfffffffc00f08947 */ /* 0x004fea000383ffff */
[----:B------:R-:W-:Y:S05]  /*91e0*/  BRA `(.L_x_162) ;  /* 0xffffff9c00a07947 */ /* 0x000fea000383ffff */
.L_x_52:
[----:B------:R-:W-:-:S07]  /*91f0*/  MOV R0, UR5 ;  /* 0x0000000500007c02 */ /* 0x000fce0008000f00 */
.L_x_163:
[----:B-1----:R1:W2:Y:S02]  /*9200*/  SYNCS.PHASECHK.TRANS64.TRYWAIT P0, [R0+URZ], R3 ;  /* 0x00000003000075a7 */ /* 0x0022a400080011ff */
[----:B--2---:R-:W-:Y:S05]  /*9210*/  @!P0 NANOSLEEP.SYNCS 0x989680 ;  /* 0x009896800000895d */ /* 0x004fea0003900000 */
[----:B------:R-:W2:Y:S02]  /*9220*/  @!P0 SYNCS.PHASECHK.TRANS64 P0, [R0+URZ], R3 ;  /* 0x00000003000085a7 */ /* 0x000ea400080010ff */
[----:B--2---:R-:W-:Y:S05]  /*9230*/  @!P0 BRA `(.L_x_163) ;  /* 0xfffffffc00f08947 */ /* 0x004fea000383ffff */
[----:B------:R-:W-:Y:S05]  /*9240*/  BRA `(.L_x_164) ;  /* 0xffffff9c00ac7947 */ /* 0x000fea000383ffff */
.L_x_53:
[----:B------:R-:W-:-:S07]  /*9250*/  MOV R0, UR5 ;  /* 0x0000000500007c02 */ /* 0x000fce0008000f00 */
.L_x_165:
[----:B-1----:R1:W2:Y:S02]  /*9260*/  SYNCS.PHASECHK.TRANS64.TRYWAIT P0, [R0+URZ], R3 ;  /* 0x00000003000075a7 */ /* 0x0022a400080011ff */
[----:B--2---:R-:W-:Y:S05]  /*9270*/  @!P0 NANOSLEEP.SYNCS 0x989680 ;  /* 0x009896800000895d */ /* 0x004fea0003900000 */
[----:B------:R-:W2:Y:S02]  /*9280*/  @!P0 SYNCS.PHASECHK.TRANS64 P0, [R0+URZ], R3 ;  /* 0x00000003000085a7 */ /* 0x000ea400080010ff */
[----:B--2---:R-:W-:Y:S05]  /*9290*/  @!P0 BRA `(.L_x_165) ;  /* 0xfffffffc00f08947 */ /* 0x004fea000383ffff */
[----:B------:R-:W-:Y:S05]  /*92a0*/  BRA `(.L_x_166) ;  /* 0xffffff9c00b87947 */ /* 0x000fea000383ffff */
.L_x_54:
[----:B------:R-:W-:-:S07]  /*92b0*/  MOV R0, UR5 ;  /* 0x0000000500007c02 */ /* 0x000fce0008000f00 */
.L_x_167:
[----:B-1----:R1:W2:Y:S02]  /*92c0*/  SYNCS.PHASECHK.TRANS64.TRYWAIT P0, [R0+URZ], R3 ;  /* 0x00000003000075a7 */ /* 0x0022a400080011ff */
[----:B--2---:R-:W-:Y:S05]  /*92d0*/  @!P0 NANOSLEEP.SYNCS 0x989680 ;  /* 0x009896800000895d */ /* 0x004fea0003900000 */
[----:B------:R-:W2:Y:S02]  /*92e0*/  @!P0 SYNCS.PHASECHK.TRANS64 P0, [R0+URZ], R3 ;  /* 0x00000003000085a7 */ /* 0x000ea400080010ff */
[----:B--2---:R-:W-:Y:S05]  /*92f0*/  @!P0 BRA `(.L_x_167) ;  /* 0xfffffffc00f08947 */ /* 0x004fea000383ffff */
[----:B------:R-:W-:Y:S05]  /*9300*/  BRA `(.L_x_168) ;  /* 0xffffff9c00c47947 */ /* 0x000fea000383ffff */
.L_x_55:
[----:B------:R-:W-:-:S07]  /*9310*/  MOV R0, UR5 ;  /* 0x0000000500007c02 */ /* 0x000fce0008000f00 */
.L_x_169:
[----:B-1----:R1:W2:Y:S02]  /*9320*/  SYNCS.PHASECHK.TRANS64.TRYWAIT P0, [R0+URZ], R3 ;  /* 0x00000003000075a7 */ /* 0x0022a400080011ff */
[----:B--2---:R-:W-:Y:S05]  /*9330*/  @!P0 NANOSLEEP.SYNCS 0x989680 ;  /* 0x009896800000895d */ /* 0x004fea0003900000 */
[----:B------:R-:W2:Y:S02]  /*9340*/  @!P0 SYNCS.PHASECHK.TRANS64 P0, [R0+URZ], R3 ;  /* 0x00000003000085a7 */ /* 0x000ea400080010ff */
[----:B--2---:R-:W-:Y:S05]  /*9350*/  @!P0 BRA `(.L_x_169) ;  /* 0xfffffffc00f08947 */ /* 0x004fea000383ffff */
[----:B------:R-:W-:Y:S05]  /*9360*/  BRA `(.L_x_170) ;  /* 0xffffff9c00d07947 */ /* 0x000fea000383ffff */
.L_x_56:
[----:B------:R-:W-:-:S07]  /*9370*/  MOV R0, UR5 ;  /* 0x0000000500007c02 */ /* 0x000fce0008000f00 */
.L_x_171:
[----:B-1----:R1:W2:Y:S02]  /*9380*/  SYNCS.PHASECHK.TRANS64.TRYWAIT P0, [R0+URZ], R3 ;  /* 0x00000003000075a7 */ /* 0x0022a400080011ff */
[----:B--2---:R-:W-:Y:S05]  /*9390*/  @!P0 NANOSLEEP.SYNCS 0x989680 ;  /* 0x009896800000895d */ /* 0x004fea0003900000 */
[----:B------:R-:W2:Y:S02]  /*93a0*/  @!P0 SYNCS.PHASECHK.TRANS64 P0, [R0+URZ], R3 ;  /* 0x00000003000085a7 */ /* 0x000ea400080010ff */
[----:B--2---:R-:W-:Y:S05]  /*93b0*/  @!P0 BRA `(.L_x_171) ;  /* 0xfffffffc00f08947 */ /* 0x004fea000383ffff */
[----:B------:R-:W-:Y:S05]  /*93c0*/  BRA `(.L_x_172) ;  /* 0xffffff9c00dc7947 */ /* 0x000fea000383ffff */
.L_x_57:
[----:B------:R-:W-:-:S07]  /*93d0*/  MOV R0, UR5 ;  /* 0x0000000500007c02 */ /* 0x000fce0008000f00 */
.L_x_173:
[----:B-1----:R1:W2:Y:S02]  /*93e0*/  SYNCS.PHASECHK.TRANS64.TRYWAIT P0, [R0+URZ], R3 ;  /* 0x00000003000075a7 */ /* 0x0022a400080011ff */
[----:B--2---:R-:W-:Y:S05]  /*93f0*/  @!P0 NANOSLEEP.SYNCS 0x989680 ;  /* 0x009896800000895d */ /* 0x004fea0003900000 */
[----:B------:R-:W2:Y:S02]  /*9400*/  @!P0 SYNCS.PHASECHK.TRANS64 P0, [R0+URZ], R3 ;  /* 0x00000003000085a7 */ /* 0x000ea400080010ff */
[----:B--2---:R-:W-:Y:S05]  /*9410*/  @!P0 BRA `(.L_x_173) ;  /* 0xfffffffc00f08947 */ /* 0x004fea000383ffff */
[----:B------:R-:W-:Y:S05]  /*9420*/  BRA `(.L_x_174) ;  /* 0xffffff9c00e87947 */ /* 0x000fea000383ffff */
.L_x_58:
[----:B------:R-:W-:-:S07]  /*9430*/  MOV R0, UR5 ;  /* 0x0000000500007c02 */ /* 0x000fce0008000f00 */
.L_x_175:
[----:B-1----:R1:W2:Y:S02]  /*9440*/  SYNCS.PHASECHK.TRANS64.TRYWAIT P0, [R0+URZ], R3 ;  /* 0x00000003000075a7 */ /* 0x0022a400080011ff */
[----:B--2---:R-:W-:Y:S05]  /*9450*/  @!P0 NANOSLEEP.SYNCS 0x989680 ;  /* 0x009896800000895d */ /* 0x004fea0003900000 */
[----:B------:R-:W2:Y:S02]  /*9460*/  @!P0 SYNCS.PHASECHK.TRANS64 P0, [R0+URZ], R3 ;  /* 0x00000003000085a7 */ /* 0x000ea400080010ff */
[----:B--2---:R-:W-:Y:S05]  /*9470*/  @!P0 BRA `(.L_x_175) ;  /* 0xfffffffc00f08947 */ /* 0x004fea000383ffff */
[----:B------:R-:W-:Y:S05]  /*9480*/  BRA `(.L_x_176) ;  /* 0xffffff9c00f47947 */ /* 0x000fea000383ffff */
.L_x_59:
[----:B------:R-:W-:-:S07]  /*9490*/  MOV R0, UR5 ;  /* 0x0000000500007c02 */ /* 0x000fce0008000f00 */
.L_x_177:
[----:B-1----:R1:W2:Y:S02]  /*94a0*/  SYNCS.PHASECHK.TRANS64.TRYWAIT P0, [R0+URZ], R3 ;  /* 0x00000003000075a7 */ /* 0x0022a400080011ff */
[----:B--2---:R-:W-:Y:S05]  /*94b0*/  @!P0 NANOSLEEP.SYNCS 0x989680 ;  /* 0x009896800000895d */ /* 0x004fea0003900000 */
[----:B------:R-:W2:Y:S02]  /*94c0*/  @!P0 SYNCS.PHASECHK.TRANS64 P0, [R0+URZ], R3 ;  /* 0x00000003000085a7 */ /* 0x000ea400080010ff */
[----:B--2---:R-:W-:Y:S05]  /*94d0*/  @!P0 BRA `(.L_x_177) ;  /* 0xfffffffc00f08947 */ /* 0x004fea000383ffff */
[----:B------:R-:W-:Y:S05]  /*94e0*/  BRA `(.L_x_178) ;  /* 0xffffffa000007947 */ /* 0x000fea000383ffff */
.L_x_60:
[----:B------:R-:W-:-:S07]  /*94f0*/  MOV R0, UR5 ;  /* 0x0000000500007c02 */ /* 0x000fce0008000f00 */
.L_x_179:
[----:B-1----:R1:W2:Y:S02]  /*9500*/  SYNCS.PHASECHK.TRANS64.TRYWAIT P0, [R0+URZ], R3 ;  /* 0x00000003000075a7 */ /* 0x0022a400080011ff */
[----:B--2---:R-:W-:Y:S05]  /*9510*/  @!P0 NANOSLEEP.SYNCS 0x989680 ;  /* 0x009896800000895d */ /* 0x004fea0003900000 */
[----:B------:R-:W2:Y:S02]  /*9520*/  @!P0 SYNCS.PHASECHK.TRANS64 P0, [R0+URZ], R3 ;  /* 0x00000003000085a7 */ /* 0x000ea400080010ff */
[----:B--2---:R-:W-:Y:S05]  /*9530*/  @!P0 BRA `(.L_x_179) ;  /* 0xfffffffc00f08947 */ /* 0x004fea000383ffff */
[----:B------:R-:W-:Y:S05]  /*9540*/  BRA `(.L_x_180) ;  /* 0xffffffa0000c7947 */ /* 0x000fea000383ffff */
.L_x_61:
[----:B------:R-:W-:-:S07]  /*9550*/  MOV R0, UR5 ;  /* 0x0000000500007c02 */ /* 0x000fce0008000f00 */
.L_x_181:
[----:B-1----:R1:W2:Y:S02]  /*9560*/  SYNCS.PHASECHK.TRANS64.TRYWAIT P0, [R0+URZ], R3 ;  /* 0x00000003000075a7 */ /* 0x0022a400080011ff */
[----:B--2---:R-:W-:Y:S05]  /*9570*/  @!P0 NANOSLEEP.SYNCS 0x989680 ;  /* 0x009896800000895d */ /* 0x004fea0003900000 */
[----:B------:R-:W2:Y:S02]  /*9580*/  @!P0 SYNCS.PHASECHK.TRANS64 P0, [R0+URZ], R3 ;  /* 0x00000003000085a7 */ /* 0x000ea400080010ff */
[----:B--2---:R-:W-:Y:S05]  /*9590*/  @!P0 BRA `(.L_x_181) ;  /* 0xfffffffc00f08947 */ /* 0x004fea000383ffff */
[----:B------:R-:W-:Y:S05]  /*95a0*/  BRA `(.L_x_182) ;  /* 0xffffffa000187947 */ /* 0x000fea000383ffff */
.L_x_62:
[----:B------:R-:W-:-:S07]  /*95b0*/  MOV R0, UR5 ;  /* 0x0000000500007c02 */ /* 0x000fce0008000f00 */
.L_x_183:
[----:B-1----:R1:W2:Y:S02]  /*95c0*/  SYNCS.PHASECHK.TRANS64.TRYWAIT P0, [R0+URZ], R3 ;  /* 0x00000003000075a7 */ /* 0x0022a400080011ff */
[----:B--2---:R-:W-:Y:S05]  /*95d0*/  @!P0 NANOSLEEP.SYNCS 0x989680 ;  /* 0x009896800000895d */ /* 0x004fea0003900000 */
[----:B------:R-:W2:Y:S02]  /*95e0*/  @!P0 SYNCS.PHASECHK.TRANS64 P0, [R0+URZ], R3 ;  /* 0x00000003000085a7 */ /* 0x000ea400080010ff */
[----:B--2---:R-:W-:Y:S05]  /*95f0*/  @!P0 BRA `(.L_x_183) ;  /* 0xfffffffc00f08947 */ /* 0x004fea000383ffff */
[----:B------:R-:W-:Y:S05]  /*9600*/  BRA `(.L_x_184) ;  /* 0xffffffa000247947 */ /* 0x000fea000383ffff */
.L_x_63:
[----:B------:R-:W-:-:S07]  /*9610*/  MOV R0, UR5 ;  /* 0x0000000500007c02 */ /* 0x000fce0008000f00 */
.L_x_185:
[----:B-1----:R1:W2:Y:S02]  /*9620*/  SYNCS.PHASECHK.TRANS64.TRYWAIT P0, [R0+URZ], R3 ;  /* 0x00000003000075a7 */ /* 0x0022a400080011ff */
[----:B--2---:R-:W-:Y:S05]  /*9630*/  @!P0 NANOSLEEP.SYNCS 0x989680 ;  /* 0x009896800000895d */ /* 0x004fea0003900000 */
[----:B------:R-:W2:Y:S02]  /*9640*/  @!P0 SYNCS.PHASECHK.TRANS64 P0, [R0+URZ], R3 ;  /* 0x00000003000085a7 */ /* 0x000ea400080010ff */
[----:B--2---:R-:W-:Y:S05]  /*9650*/  @!P0 BRA `(.L_x_185) ;  /* 0xfffffffc00f08947 */ /* 0x004fea000383ffff */
[----:B------:R-:W-:Y:S05]  /*9660*/  BRA `(.L_x_186) ;  /* 0xffffffa000307947 */ /* 0x000fea000383ffff */
.L_x_64:
[----:B------:R-:W-:-:S07]  /*9670*/  MOV R0, UR5 ;  /* 0x0000000500007c02 */ /* 0x000fce0008000f00 */
.L_x_187:
[----:B-1----:R1:W2:Y:S02]  /*9680*/  SYNCS.PHASECHK.TRANS64.TRYWAIT P0, [R0+URZ], R3 ;  /* 0x00000003000075a7 */ /* 0x0022a400080011ff */
[----:B--2---:R-:W-:Y:S05]  /*9690*/  @!P0 NANOSLEEP.SYNCS 0x989680 ;  /* 0x009896800000895d */ /* 0x004fea0003900000 */
[----:B------:R-:W2:Y:S02]  /*96a0*/  @!P0 SYNCS.PHASECHK.TRANS64 P0, [R0+URZ], R3 ;  /* 0x00000003000085a7 */ /* 0x000ea400080010ff */
[----:B--2---:R-:W-:Y:S05]  /*96b0*/  @!P0 BRA `(.L_x_187) ;  /* 0xfffffffc00f08947 */ /* 0x004fea000383ffff */
[----:B------:R-:W-:Y:S05]  /*96c0*/  BRA `(.L_x_188) ;  /* 0xffffffa0003c7947 */ /* 0x000fea000383ffff */
.L_x_65:
[----:B------:R-:W-:-:S07]  /*96d0*/  MOV R0, UR5 ;  /* 0x0000000500007c02 */ /* 0x000fce0008000f00 */
.L_x_189:
[----:B-1----:R1:W2:Y:S02]  /*96e0*/  SYNCS.PHASECHK.TRANS64.TRYWAIT P0, [R0+URZ], R3 ;  /* 0x00000003000075a7 */ /* 0x0022a400080011ff */
[----:B--2---:R-:W-:Y:S05]  /*96f0*/  @!P0 NANOSLEEP.SYNCS 0x989680 ;  /* 0x009896800000895d */ /* 0x004fea0003900000 */
[----:B------:R-:W2:Y:S02]  /*9700*/  @!P0 SYNCS.PHASECHK.TRANS64 P0, [R0+URZ], R3 ;  /* 0x00000003000085a7 */ /* 0x000ea400080010ff */
[----:B--2---:R-:W-:Y:S05]  /*9710*/  @!P0 BRA `(.L_x_189) ;  /* 0xfffffffc00f08947 */ /* 0x004fea000383ffff */
[----:B------:R-:W-:Y:S05]  /*9720*/  BRA `(.L_x_190) ;  /* 0xffffffa000487947 */ /* 0x000fea000383ffff */
.L_x_66:
[----:B------:R-:W-:-:S07]  /*9730*/  MOV R0, UR5 ;  /* 0x0000000500007c02 */ /* 0x000fce0008000f00 */
.L_x_191:
[----:B-1----:R1:W2:Y:S02]  /*9740*/  SYNCS.PHASECHK.TRANS64.TRYWAIT P0, [R0+URZ], R3 ;  /* 0x00000003000075a7 */ /* 0x0022a400080011ff */
[----:B--2---:R-:W-:Y:S05]  /*9750*/  @!P0 NANOSLEEP.SYNCS 0x989680 ;  /* 0x009896800000895d */ /* 0x004fea0003900000 */
[----:B------:R-:W2:Y:S02]  /*9760*/  @!P0 SYNCS.PHASECHK.TRANS64 P0, [R0+URZ], R3 ;  /* 0x00000003000085a7 */ /* 0x000ea400080010ff */
[----:B--2---:R-:W-:Y:S05]  /*9770*/  @!P0 BRA `(.L_x_191) ;  /* 0xfffffffc00f08947 */ /* 0x004fea000383ffff */
[----:B------:R-:W-:Y:S05]  /*9780*/  BRA `(.L_x_192) ;  /* 0xffffffa000547947 */ /* 0x000fea000383ffff */
.L_x_67:
[----:B------:R-:W-:-:S07]  /*9790*/  MOV R0, UR5 ;  /* 0x0000000500007c02 */ /* 0x000fce0008000f00 */
.L_x_193:
[----:B-1----:R1:W2:Y:S02]  /*97a0*/  SYNCS.PHASECHK.TRANS64.TRYWAIT P0, [R0+URZ], R3 ;  /* 0x00000003000075a7 */ /* 0x0022a400080011ff */
[----:B--2---:R-:W-:Y:S05]  /*97b0*/  @!P0 NANOSLEEP.SYNCS 0x989680 ;  /* 0x009896800000895d */ /* 0x004fea0003900000 */
[----:B------:R-:W2:Y:S02]  /*97c0*/  @!P0 SYNCS.PHASECHK.TRANS64 P0, [R0+URZ], R3 ;  /* 0x00000003000085a7 */ /* 0x000ea400080010ff */
[----:B--2---:R-:W-:Y:S05]  /*97d0*/  @!P0 BRA `(.L_x_193) ;  /* 0xfffffffc00f08947 */ /* 0x004fea000383ffff */
[----:B------:R-:W-:Y:S05]  /*97e0*/  BRA `(.L_x_194) ;  /* 0xffffffa000607947 */ /* 0x000fea000383ffff */
.L_x_68:
[----:B------:R-:W-:-:S07]  /*97f0*/  MOV R0, UR5 ;  /* 0x0000000500007c02 */ /* 0x000fce0008000f00 */
.L_x_195:
[----:B-1----:R1:W2:Y:S02]  /*9800*/  SYNCS.PHASECHK.TRANS64.TRYWAIT P0, [R0+URZ], R3 ;  /* 0x00000003000075a7 */ /* 0x0022a400080011ff */
[----:B--2---:R-:W-:Y:S05]  /*9810*/  @!P0 NANOSLEEP.SYNCS 0x989680 ;  /* 0x009896800000895d */ /* 0x004fea0003900000 */
[----:B------:R-:W2:Y:S02]  /*9820*/  @!P0 SYNCS.PHASECHK.TRANS64 P0, [R0+URZ], R3 ;  /* 0x00000003000085a7 */ /* 0x000ea400080010ff */
[----:B--2---:R-:W-:Y:S05]  /*9830*/  @!P0 BRA `(.L_x_195) ;  /* 0xfffffffc00f08947 */ /* 0x004fea000383ffff */
[----:B------:R-:W-:Y:S05]  /*9840*/  BRA `(.L_x_196) ;  /* 0xffffffa0006c7947 */ /* 0x000fea000383ffff */
.L_x_69:
[----:B------:R-:W-:-:S07]  /*9850*/  MOV R0, UR5 ;  /* 0x0000000500007c02 */ /* 0x000fce0008000f00 */
.L_x_197:
[----:B-1----:R1:W2:Y:S02]  /*9860*/  SYNCS.PHASECHK.TRANS64.TRYWAIT P0, [R0+URZ], R3 ;  /* 0x00000003000075a7 */ /* 0x0022a400080011ff */
[----:B--2---:R-:W-:Y:S05]  /*9870*/  @!P0 NANOSLEEP.SYNCS 0x989680 ;  /* 0x009896800000895d */ /* 0x004fea0003900000 */
[----:B------:R-:W2:Y:S02]  /*9880*/  @!P0 SYNCS.PHASECHK.TRANS64 P0, [R0+URZ], R3 ;  /* 0x00000003000085a7 */ /* 0x000ea400080010ff */
[----:B--2---:R-:W-:Y:S05]  /*9890*/  @!P0 BRA `(.L_x_197) ;  /* 0xfffffffc00f08947 */ /* 0x004fea000383ffff */
[----:B------:R-:W-:Y:S05]  /*98a0*/  BRA `(.L_x_198) ;  /* 0xffffffa000787947 */ /* 0x000fea000383ffff */
.L_x_70:
[----:B------:R-:W-:-:S07]  /*98b0*/  MOV R0, UR5 ;  /* 0x0000000500007c02 */ /* 0x000fce0008000f00 */
.L_x_199:
[----:B-1----:R1:W2:Y:S02]  /*98c0*/  SYNCS.PHASECHK.TRANS64.TRYWAIT P0, [R0+URZ], R3 ;  /* 0x00000003000075a7 */ /* 0x0022a400080011ff */
[----:B--2---:R-:W-:Y:S05]  /*98d0*/  @!P0 NANOSLEEP.SYNCS 0x989680 ;  /* 0x009896800000895d */ /* 0x004fea0003900000 */
[----:B------:R-:W2:Y:S02]  /*98e0*/  @!P0 SYNCS.PHASECHK.TRANS64 P0, [R0+URZ], R3 ;  /* 0x00000003000085a7 */ /* 0x000ea400080010ff */
[----:B--2---:R-:W-:Y:S05]  /*98f0*/  @!P0 BRA `(.L_x_199) ;  /* 0xfffffffc00f08947 */ /* 0x004fea000383ffff */
[----:B------:R-:W-:Y:S05]  /*9900*/  BRA `(.L_x_200) ;  /* 0xffffffa000847947 */ /* 0x000fea000383ffff */
.L_x_71:
[----:B------:R-:W-:-:S07]  /*9910*/  MOV R0, UR5 ;  /* 0x0000000500007c02 */ /* 0x000fce0008000f00 */
.L_x_201:
[----:B-1----:R1:W2:Y:S02]  /*9920*/  SYNCS.PHASECHK.TRANS64.TRYWAIT P0, [R0+URZ], R3 ;  /* 0x00000003000075a7 */ /* 0x0022a400080011ff */
[----:B--2---:R-:W-:Y:S05]  /*9930*/  @!P0 NANOSLEEP.SYNCS 0x989680 ;  /* 0x009896800000895d */ /* 0x004fea0003900000 */
[----:B------:R-:W2:Y:S02]  /*9940*/  @!P0 SYNCS.PHASECHK.TRANS64 P0, [R0+URZ], R3 ;  /* 0x00000003000085a7 */ /* 0x000ea400080010ff */
[----:B--2---:R-:W-:Y:S05]  /*9950*/  @!P0 BRA `(.L_x_201) ;  /* 0xfffffffc00f08947 */ /* 0x004fea000383ffff */
[----:B------:R-:W-:Y:S05]  /*9960*/  BRA `(.L_x_202) ;  /* 0xffffffa000907947 */ /* 0x000fea000383ffff */
.L_x_72:
[----:B------:R-:W-:-:S07]  /*9970*/  MOV R0, UR5 ;  /* 0x0000000500007c02 */ /* 0x000fce0008000f00 */
.L_x_203:
[----:B-1----:R1:W2:Y:S02]  /*9980*/  SYNCS.PHASECHK.TRANS64.TRYWAIT P0, [R0+URZ], R3 ;  /* 0x00000003000075a7 */ /* 0x0022a400080011ff */
[----:B--2---:R-:W-:Y:S05]  /*9990*/  @!P0 NANOSLEEP.SYNCS 0x989680 ;  /* 0x009896800000895d */ /* 0x004fea0003900000 */
[----:B------:R-:W2:Y:S02]  /*99a0*/  @!P0 SYNCS.PHASECHK.TRANS64 P0, [R0+URZ], R3 ;  /* 0x00000003000085a7 */ /* 0x000ea400080010ff */
[----:B--2---:R-:W-:Y:S05]  /*99b0*/  @!P0 BRA `(.L_x_203) ;  /* 0xfffffffc00f08947 */ /* 0x004fea000383ffff */
[----:B------:R-:W-:Y:S05]  /*99c0*/  BRA `(.L_x_204) ;  /* 0xffffffa0009c7947 */ /* 0x000fea000383ffff */
.L_x_73:
[----:B------:R-:W-:-:S07]  /*99d0*/  MOV R0, UR5 ;  /* 0x0000000500007c02 */ /* 0x000fce0008000f00 */
.L_x_205:
[----:B-1----:R1:W2:Y:S02]  /*99e0*/  SYNCS.PHASECHK.TRANS64.TRYWAIT P0, [R0+URZ], R3 ;  /* 0x00000003000075a7 */ /* 0x0022a400080011ff */
[----:B--2---:R-:W-:Y:S05]  /*99f0*/  @!P0 NANOSLEEP.SYNCS 0x989680 ;  /* 0x009896800000895d */ /* 0x004fea0003900000 */
[----:B------:R-:W2:Y:S02]  /*9a00*/  @!P0 SYNCS.PHASECHK.TRANS64 P0, [R0+URZ], R3 ;  /* 0x00000003000085a7 */ /* 0x000ea400080010ff */
[----:B--2---:R-:W-:Y:S05]  /*9a10*/  @!P0 BRA `(.L_x_205) ;  /* 0xfffffffc00f08947 */ /* 0x004fea000383ffff */
[----:B------:R-:W-:Y:S05]  /*9a20*/  BRA `(.L_x_206) ;  /* 0xffffffa000a87947 */ /* 0x000fea000383ffff */
.L_x_74:
[----:B------:R-:W-:-:S07]  /*9a30*/  MOV R0, UR5 ;  /* 0x0000000500007c02 */ /* 0x000fce0008000f00 */
.L_x_207:
[----:B-1----:R1:W2:Y:S02]  /*9a40*/  SYNCS.PHASECHK.TRANS64.TRYWAIT P0, [R0+URZ], R3 ;  /* 0x00000003000075a7 */ /* 0x0022a400080011ff */
[----:B--2---:R-:W-:Y:S05]  /*9a50*/  @!P0 NANOSLEEP.SYNCS 0x989680 ;  /* 0x009896800000895d */ /* 0x004fea0003900000 */
[----:B------:R-:W2:Y:S02]  /*9a60*/  @!P0 SYNCS.PHASECHK.TRANS64 P0, [R0+URZ], R3 ;  /* 0x00000003000085a7 */ /* 0x000ea400080010ff */
[----:B--2---:R-:W-:Y:S05]  /*9a70*/  @!P0 BRA `(.L_x_207) ;  /* 0xfffffffc00f08947 */ /* 0x004fea000383ffff */
[----:B------:R-:W-:Y:S05]  /*9a80*/  BRA `(.L_x_208) ;  /* 0xffffffa000b47947 */ /* 0x000fea000383ffff */
.L_x_75:
[----:B------:R-:W-:-:S07]  /*9a90*/  MOV R0, UR5 ;  /* 0x0000000500007c02 */ /* 0x000fce0008000f00 */
.L_x_209:
[----:B-1----:R1:W2:Y:S02]  /*9aa0*/  SYNCS.PHASECHK.TRANS64.TRYWAIT P0, [R0+URZ], R3 ;  /* 0x00000003000075a7 */ /* 0x0022a400080011ff */
[----:B--2---:R-:W-:Y:S05]  /*9ab0*/  @!P0 NANOSLEEP.SYNCS 0x989680 ;  /* 0x009896800000895d */ /* 0x004fea0003900000 */
[----:B------:R-:W2:Y:S02]  /*9ac0*/  @!P0 SYNCS.PHASECHK.TRANS64 P0, [R0+URZ], R3 ;  /* 0x00000003000085a7 */ /* 0x000ea400080010ff */
[----:B--2---:R-:W-:Y:S05]  /*9ad0*/  @!P0 BRA `(.L_x_209) ;  /* 0xfffffffc00f08947 */ /* 0x004fea000383ffff */
[----:B------:R-:W-:Y:S05]  /*9ae0*/  BRA `(.L_x_210) ;  /* 0xffffffa000c07947 */ /* 0x000fea000383ffff */
.L_x_76:
[----:B------:R-:W-:-:S07]  /*9af0*/  MOV R0, UR5 ;  /* 0x0000000500007c02 */ /* 0x000fce0008000f00 */
.L_x_211:
[----:B-1----:R1:W2:Y:S02]  /*9b00*/  SYNCS.PHASECHK.TRANS64.TRYWAIT P0, [R0+URZ], R3 ;  /* 0x00000003000075a7 */ /* 0x0022a400080011ff */
[----:B--2---:R-:W-:Y:S05]  /*9b10*/  @!P0 NANOSLEEP.SYNCS 0x989680 ;  /* 0x009896800000895d */ /* 0x004fea0003900000 */
[----:B------:R-:W2:Y:S02]  /*9b20*/  @!P0 SYNCS.PHASECHK.TRANS64 P0, [R0+URZ], R3 ;  /* 0x00000003000085a7 */ /* 0x000ea400080010ff */
[----:B--2---:R-:W-:Y:S05]  /*9b30*/  @!P0 BRA `(.L_x_211) ;  /* 0xfffffffc00f08947 */ /* 0x004fea000383ffff */
[----:B------:R-:W-:Y:S05]  /*9b40*/  BRA `(.L_x_212) ;  /* 0xffffffa000cc7947 */ /* 0x000fea000383ffff */
.L_x_79:
[----:B--2---:R2:W3:Y:S02]  /*9b50*/  SYNCS.PHASECHK.TRANS64.TRYWAIT P0, [R2+URZ+0x2b0], R4 ;  /* 0x0002b004020075a7 */ /* 0x0044e400080011ff */
[----:B---3--:R-:W-:Y:S05]  /*9b60*/  @!P0 NANOSLEEP.SYNCS 0x989680 ;  /* 0x009896800000895d */ /* 0x008fea0003900000 */
[----:B------:R-:W3:Y:S02]  /*9b70*/  @!P0 SYNCS.PHASECHK.TRANS64 P0, [R2+URZ+0x2b0], R4 ;  /* 0x0002b004020085a7 */ /* 0x000ee400080010ff */
[----:B---3--:R-:W-:Y:S05]  /*9b80*/  @!P0 BRA `(.L_x_79) ;  /* 0xfffffffc00f08947 */ /* 0x008fea000383ffff */
[----:B------:R-:W-:Y:S05]  /*9b90*/  BRA `(.L_x_213) ;  /* 0xffffffa400287947 */ /* 0x000fea000383ffff */
.L_x_80:
[----:B------:R-:W-:-:S07]  /*9ba0*/  MOV R2, UR4 ;  /* 0x0000000400027c02 */ /* 0x000fce0008000f00 */
.L_x_214:
[----:B--2---:R2:W3:Y:S02]  /*9bb0*/  SYNCS.PHASECHK.TRANS64.TRYWAIT P0, [R2+URZ+0x260], R5 ;  /* 0x00026005020075a7 */ /* 0x0044e400080011ff */
[----:B---3--:R-:W-:Y:S05]  /*9bc0*/  @!P0 NANOSLEEP.SYNCS 0x989680 ;  /* 0x009896800000895d */ /* 0x008fea0003900000 */
[----:B------:R-:W3:Y:S02]  /*9bd0*/  @!P0 SYNCS.PHASECHK.TRANS64 P0, [R2+URZ+0x260], R5 ;  /* 0x00026005020085a7 */ /* 0x000ee400080010ff */
[----:B---3--:R-:W-:Y:S05]  /*9be0*/  @!P0 BRA `(.L_x_214) ;  /* 0xfffffffc00f08947 */ /* 0x008fea000383ffff */
[----:B------:R-:W-:Y:S05]  /*9bf0*/  BRA `(.L_x_215) ;  /* 0xffffffa400387947 */ /* 0x000fea000383ffff */
.L_x_81:
[----:B--2---:R2:W3:Y:S02]  /*9c00*/  SYNCS.PHASECHK.TRANS64.TRYWAIT P1, [R2+URZ+0x250], R4 ;  /* 0x00025004020075a7 */ /* 0x0044e400080211ff */
[----:B---3--:R-:W-:Y:S05]  /*9c10*/  @!P1 NANOSLEEP.SYNCS 0x989680 ;  /* 0x009896800000995d */ /* 0x008fea0003900000 */
[----:B------:R-:W3:Y:S02]  /*9c20*/  @!P1 SYNCS.PHASECHK.TRANS64 P1, [R2+URZ+0x250], R4 ;  /* 0x00025004020095a7 */ /* 0x000ee400080210ff */
[----:B---3--:R-:W-:Y:S05]  /*9c30*/  @!P1 BRA `(.L_x_81) ;  /* 0xfffffffc00f09947 */ /* 0x008fea000383ffff */
[----:B------:R-:W-:Y:S05]  /*9c40*/  BRA `(.L_x_216) ;  /* 0xffffffa400687947 */ /* 0x000fea000383ffff */
.L_x_84:
[----:B------:R-:W-:-:S07]  /*9c50*/  MOV R0, UR4 ;  /* 0x0000000400007c02 */ /* 0x000fce0008000f00 */
.L_x_217:
[----:B--2---:R2:W3:Y:S02]  /*9c60*/  SYNCS.PHASECHK.TRANS64.TRYWAIT P0, [R0+URZ+0x260], R2 ;  /* 0x00026002000075a7 */ /* 0x0044e400080011ff */
[----:B---3--:R-:W-:Y:S05]  /*9c70*/  @!P0 NANOSLEEP.SYNCS 0x989680 ;  /* 0x009896800000895d */ /* 0x008fea0003900000 */
[----:B------:R-:W3:Y:S02]  /*9c80*/  @!P0 SYNCS.PHASECHK.TRANS64 P0, [R0+URZ+0x260], R2 ;  /* 0x00026002000085a7 */ /* 0x000ee400080010ff */
[----:B---3--:R-:W-:Y:S05]  /*9c90*/  @!P0 BRA `(.L_x_217) ;  /* 0xfffffffc00f08947 */ /* 0x008fea000383ffff */
[----:B------:R-:W-:Y:S05]  /*9ca0*/  BRA `(.L_x_83) ;  /* 0xffffffa400bc7947 */ /* 0x000fea000383ffff */
.L_x_91:
[----:B-1----:R1:W2:Y:S02]  /*9cb0*/  SYNCS.PHASECHK.TRANS64.TRYWAIT P1, [R0+URZ+0x250], R2 ;  /* 0x00025002000075a7 */ /* 0x0022a400080211ff */
[----:B--2---:R-:W-:Y:S05]  /*9cc0*/  @!P1 NANOSLEEP.SYNCS 0x989680 ;  /* 0x009896800000995d */ /* 0x004fea0003900000 */
[----:B------:R-:W2:Y:S02]  /*9cd0*/  @!P1 SYNCS.PHASECHK.TRANS64 P1, [R0+URZ+0x250], R2 ;  /* 0x00025002000095a7 */ /* 0x000ea400080210ff */
[----:B--2---:R-:W-:Y:S05]  /*9ce0*/  @!P1 BRA `(.L_x_91) ;  /* 0xfffffffc00f09947 */ /* 0x004fea000383ffff */
[----:B------:R-:W-:Y:S05]  /*9cf0*/  BRA `(.L_x_218) ;  /* 0xffffffac00187947 */ /* 0x000fea000383ffff */
.L_x_92:
[----:B------:R-:W-:-:S07]  /*9d00*/  MOV R2, UR19 ;  /* 0x0000001300027c02 */ /* 0x000fce0008000f00 */
.L_x_219:
[----:B-1----:R1:W2:Y:S02]  /*9d10*/  SYNCS.PHASECHK.TRANS64.TRYWAIT P0, [R2+URZ+0x290], R0 ;  /* 0x00029000020075a7 */ /* 0x0022a400080011ff */
[----:B--2---:R-:W-:Y:S05]  /*9d20*/  @!P0 NANOSLEEP.SYNCS 0x989680 ;  /* 0x009896800000895d */ /* 0x004fea0003900000 */
[----:B------:R-:W2:Y:S02]  /*9d30*/  @!P0 SYNCS.PHASECHK.TRANS64 P0, [R2+URZ+0x290], R0 ;  /* 0x00029000020085a7 */ /* 0x000ea400080010ff */
[----:B--2---:R-:W-:Y:S05]  /*9d40*/  @!P0 BRA `(.L_x_219) ;  /* 0xfffffffc00f08947 */ /* 0x004fea000383ffff */
[----:B------:R-:W-:Y:S05]  /*9d50*/  BRA `(.L_x_220) ;  /* 0xffffffac004c7947 */ /* 0x000fea000383ffff */
.L_x_95:
[----:B------:R-:W-:Y:S07]  /*9d60*/  MOV R0, UR6 ;  /* 0x0000000600007c02 */ /* 0x000fee0008000f00 */
.L_x_221:
[----:B-1----:R1:W2:Y:S02]  /*9d70*/  SYNCS.PHASECHK.TRANS64.TRYWAIT P0, [R0+URZ], R2 ;  /* 0x00000002000075a7 */ /* 0x0022a400080011ff */
[----:B--2---:R-:W-:Y:S05]  /*9d80*/  @!P0 NANOSLEEP.SYNCS 0x989680 ;  /* 0x009896800000895d */ /* 0x004fea0003900000 */
[----:B------:R-:W2:Y:S02]  /*9d90*/  @!P0 SYNCS.PHASECHK.TRANS64 P0, [R0+URZ], R2 ;  /* 0x00000002000085a7 */ /* 0x000ea400080010ff */
[----:B--2---:R-:W-:Y:S05]  /*9da0*/  @!P0 BRA `(.L_x_221) ;  /* 0xfffffffc00f08947 */ /* 0x004fea000383ffff */
[----:B------:R-:W-:Y:S05]  /*9db0*/  BRA `(.L_x_94) ;  /* 0xffffffac00847947 */ /* 0x000fea000383ffff */
.L_x_98:
[----:B------:R-:W-:-:S07]  /*9dc0*/  MOV R0, UR4 ;  /* 0x0000000400007c02 */ /* 0x000fce0008000f00 */
.L_x_222:
[----:B--2---:R2:W4:Y:S02]  /*9dd0*/  SYNCS.PHASECHK.TRANS64.TRYWAIT P0, [R0+URZ], R2 ;  /* 0x00000002000075a7 */ /* 0x00452400080011ff */
[----:B----4-:R-:W-:Y:S05]  /*9de0*/  @!P0 NANOSLEEP.SYNCS 0x989680 ;  /* 0x009896800000895d */ /* 0x010fea0003900000 */
[----:B------:R-:W4:Y:S02]  /*9df0*/  @!P0 SYNCS.PHASECHK.TRANS64 P0, [R0+URZ], R2 ;  /* 0x00000002000085a7 */ /* 0x000f2400080010ff */
[----:B----4-:R-:W-:Y:S05]  /*9e00*/  @!P0 BRA `(.L_x_222) ;  /* 0xfffffffc00f08947 */ /* 0x010fea000383ffff */
[----:B------:R-:W-:Y:S05]  /*9e10*/  BRA `(.L_x_223) ;  /* 0xffffffb000247947 */ /* 0x000fea000383ffff */
.L_x_99:
[----:B------:R-:W-:-:S07]  /*9e20*/  MOV R0, UR5 ;  /* 0x0000000500007c02 */ /* 0x000fce0008000f00 */
.L_x_224:
[----:B-1----:R1:W2:Y:S02]  /*9e30*/  SYNCS.PHASECHK.TRANS64.TRYWAIT P0, [R0+URZ], R3 ;  /* 0x00000003000075a7 */ /* 0x0022a400080011ff */
[----:B--2---:R-:W-:Y:S05]  /*9e40*/  @!P0 NANOSLEEP.SYNCS 0x989680 ;  /* 0x009896800000895d */ /* 0x004fea0003900000 */
[----:B------:R-:W2:Y:S02]  /*9e50*/  @!P0 SYNCS.PHASECHK.TRANS64 P0, [R0+URZ], R3 ;  /* 0x00000003000085a7 */ /* 0x000ea400080010ff */
[----:B--2---:R-:W-:Y:S05]  /*9e60*/  @!P0 BRA `(.L_x_224) ;  /* 0xfffffffc00f08947 */ /* 0x004fea000383ffff */
[----:B------:R-:W-:Y:S05]  /*9e70*/  BRA `(.L_x_225) ;  /* 0xffffffb000307947 */ /* 0x000fea000383ffff */
.L_x_100:
[----:B------:R-:W-:-:S07]  /*9e80*/  MOV R0, UR5 ;  /* 0x0000000500007c02 */ /* 0x000fce0008000f00 */
.L_x_226:
[----:B-1----:R1:W2:Y:S02]  /*9e90*/  SYNCS.PHASECHK.TRANS64.TRYWAIT P0, [R0+URZ], R3 ;  /* 0x00000003000075a7 */ /* 0x0022a400080011ff */
[----:B--2---:R-:W-:Y:S05]  /*9ea0*/  @!P0 NANOSLEEP.SYNCS 0x989680 ;  /* 0x009896800000895d */ /* 0x004fea0003900000 */
[----:B------:R-:W2:Y:S02]  /*9eb0*/  @!P0 SYNCS.PHASECHK.TRANS64 P0, [R0+URZ], R3 ;  /* 0x00000003000085a7 */ /* 0x000ea400080010ff */
[----:B--2---:R-:W-:Y:S05]  /*9ec0*/  @!P0 BRA `(.L_x_226) ;  /* 0xfffffffc00f08947 */ /* 0x004fea000383ffff */
[----:B------:R-:W-:Y:S05]  /*9ed0*/  BRA `(.L_x_227) ;  /* 0xffffffb0003c7947 */ /* 0x000fea000383ffff */
.L_x_101:
[----:B-1----:R-:W-:-:S07]  /*9ee0*/  MOV R0, UR4 ;  /* 0x0000000400007c02 */ /* 0x002fce0008000f00 */
.L_x_228:
[----:B-1----:R1:W2:Y:S02]  /*9ef0*/  SYNCS.PHASECHK.TRANS64.TRYWAIT P0, [R0+URZ], R2 ;  /* 0x00000002000075a7 */ /* 0x0022a400080011ff */
[----:B--2---:R-:W-:Y:S05]  /*9f00*/  @!P0 NANOSLEEP.SYNCS 0x989680 ;  /* 0x009896800000895d */ /* 0x004fea0003900000 */
[----:B------:R-:W2:Y:S02]  /*9f10*/  @!P0 SYNCS.PHASECHK.TRANS64 P0, [R0+URZ], R2 ;  /* 0x00000002000085a7 */ /* 0x000ea400080010ff */
[----:B--2---:R-:W-:Y:S05]  /*9f20*/  @!P0 BRA `(.L_x_228) ;  /* 0xfffffffc00f08947 */ /* 0x004fea000383ffff */
[----:B------:R-:W-:Y:S05]  /*9f30*/  BRA `(.L_x_229) ;  /* 0xffffffb000487947 */ /* 0x000fea000383ffff */
.L_x_106:
[----:B---3--:R3:W4:Y:S02]  /*9f40*/  SYNCS.PHASECHK.TRANS64.TRYWAIT P0, [R12+URZ+0x250], R0 ;  /* 0x000250000c0075a7 */ /* 0x00872400080011ff */
[----:B----4-:R-:W-:Y:S05]  /*9f50*/  @!P0 NANOSLEEP.SYNCS 0x989680 ;  /* 0x009896800000895d */ /* 0x010fea0003900000 */
[----:B------:R-:W4:Y:S02]  /*9f60*/  @!P0 SYNCS.PHASECHK.TRANS64 P0, [R12+URZ+0x250], R0 ;  /* 0x000250000c0085a7 */ /* 0x000f2400080010ff */
[----:B----4-:R-:W-:Y:S05]  /*9f70*/  @!P0 BRA `(.L_x_106) ;  /* 0xfffffffc00f08947 */ /* 0x010fea000383ffff */
[----:B------:R-:W-:Y:S05]  /*9f80*/  BRA `(.L_x_230) ;  /* 0xffffffb400607947 */ /* 0x000fea000383ffff */
.L_x_109:
[----:B-1----:R-:W-:Y:S07]  /*9f90*/  MOV R0, UR21 ;  /* 0x0000001500007c02 */ /* 0x002fee0008000f00 */
.L_x_231:
[----:B-1----:R1:W3:Y:S02]  /*9fa0*/  SYNCS.PHASECHK.TRANS64.TRYWAIT P2, [R0+URZ+0x248], R6 ;  /* 0x00024806000075a7 */ /* 0x0022e400080411ff */
[----:B---3--:R-:W-:Y:S05]  /*9fb0*/  @!P2 NANOSLEEP.SYNCS 0x989680 ;  /* 0x009896800000a95d */ /* 0x008fea0003900000 */
[----:B------:R-:W3:Y:S02]  /*9fc0*/  @!P2 SYNCS.PHASECHK.TRANS64 P2, [R0+URZ+0x248], R6 ;  /* 0x000248060000a5a7 */ /* 0x000ee400080410ff */
[----:B---3--:R-:W-:Y:S05]  /*9fd0*/  @!P2 BRA `(.L_x_231) ;  /* 0xfffffffc00f0a947 */ /* 0x008fea000383ffff */
[----:B------:R-:W-:Y:S05]  /*9fe0*/  BRA `(.L_x_108) ;  /* 0xffffffb800c87947 */ /* 0x000fea000383ffff */
.L_x_112:
[----:B------:R-:W-:Y:S07]  /*9ff0*/  MOV R0, UR21 ;  /* 0x0000001500007c02 */ /* 0x000fee0008000f00 */
.L_x_232:
[----:B-1----:R1:W3:Y:S02]  /*a000*/  SYNCS.PHASECHK.TRANS64.TRYWAIT P0, [R0+URZ+0x230], R9 ;  /* 0x00023009000075a7 */ /* 0x0022e400080011ff */
[----:B---3--:R-:W-:Y:S05]  /*a010*/  @!P0 NANOSLEEP.SYNCS 0x989680 ;  /* 0x009896800000895d */ /* 0x008fea0003900000 */
[----:B------:R-:W3:Y:S02]  /*a020*/  @!P0 SYNCS.PHASECHK.TRANS64 P0, [R0+URZ+0x230], R9 ;  /* 0x00023009000085a7 */ /* 0x000ee400080010ff */
[----:B---3--:R-:W-:Y:S05]  /*a030*/  @!P0 BRA `(.L_x_232) ;  /* 0xfffffffc00f08947 */ /* 0x008fea000383ffff */
[----:B------:R-:W-:Y:S05]  /*a040*/  BRA `(.L_x_233) ;  /* 0xffffffbc00247947 */ /* 0x000fea000383ffff */
.L_x_113:
[----:B------:R-:W-:Y:S07]  /*a050*/  MOV R0, UR21 ;  /* 0x0000001500007c02 */ /* 0x000fee0008000f00 */
.L_x_234:
[----:B-1----:R1:W3:Y:S02]  /*a060*/  SYNCS.PHASECHK.TRANS64.TRYWAIT P0, [R0+URZ+0x238], R9 ;  /* 0x00023809000075a7 */ /* 0x0022e400080011ff */
[----:B---3--:R-:W-:Y:S05]  /*a070*/  @!P0 NANOSLEEP.SYNCS 0x989680 ;  /* 0x009896800000895d */ /* 0x008fea0003900000 */
[----:B------:R-:W3:Y:S02]  /*a080*/  @!P0 SYNCS.PHASECHK.TRANS64 P0, [R0+URZ+0x238], R9 ;  /* 0x00023809000085a7 */ /* 0x000ee400080010ff */
[----:B---3--:R-:W-:Y:S05]  /*a090*/  @!P0 BRA `(.L_x_234) ;  /* 0xfffffffc00f08947 */ /* 0x008fea000383ffff */
[----:B------:R-:W-:Y:S05]  /*a0a0*/  BRA `(.L_x_235) ;  /* 0xffffffbc00607947 */ /* 0x000fea000383ffff */
.L_x_115:
[----:B------:R-:W-:-:S07]  /*a0b0*/  MOV R0, UR21 ;  /* 0x0000001500007c02 */ /* 0x000fce0008000f00 */
.L_x_236:
[----:B-1----:R1:W4:Y:S02]  /*a0c0*/  SYNCS.PHASECHK.TRANS64.TRYWAIT P0, [R0+URZ+0x230], R2 ;  /* 0x00023002000075a7 */ /* 0x00232400080011ff */
[----:B----4-:R-:W-:Y:S05]  /*a0d0*/  @!P0 NANOSLEEP.SYNCS 0x989680 ;  /* 0x009896800000895d */ /* 0x010fea0003900000 */
[----:B------:R-:W4:Y:S02]  /*a0e0*/  @!P0 SYNCS.PHASECHK.TRANS64 P0, [R0+URZ+0x230], R2 ;  /* 0x00023002000085a7 */ /* 0x000f2400080010ff */
[----:B----4-:R-:W-:Y:S05]  /*a0f0*/  @!P0 BRA `(.L_x_236) ;  /* 0xfffffffc00f08947 */ /* 0x010fea000383ffff */
[----:B------:R-:W-:Y:S05]  /*a100*/  BRA `(.L_x_237) ;  /* 0xffffffbc00d47947 */ /* 0x000fea000383ffff */
.L_x_117:
[----:B-1----:R1:W2:Y:S02]  /*a110*/  SYNCS.PHASECHK.TRANS64.TRYWAIT P0, [R3+URZ+0x250], R0 ;  /* 0x00025000030075a7 */ /* 0x0022a400080011ff */
[----:B--2---:R-:W-:Y:S05]  /*a120*/  @!P0 NANOSLEEP.SYNCS 0x989680 ;  /* 0x009896800000895d */ /* 0x004fea0003900000 */
[----:B------:R-:W2:Y:S02]  /*a130*/  @!P0 SYNCS.PHASECHK.TRANS64 P0, [R3+URZ+0x250], R0 ;  /* 0x00025000030085a7 */ /* 0x000ea400080010ff */
[----:B--2---:R-:W-:Y:S05]  /*a140*/  @!P0 BRA `(.L_x_117) ;  /* 0xfffffffc00f08947 */ /* 0x004fea000383ffff */
[----:B------:R-:W-:Y:S05]  /*a150*/  BRA `(.L_x_238) ;  /* 0xffffffc000947947 */ /* 0x000fea000383ffff */
.L_x_128:
[----:B-1----:R1:W2:Y:S02]  /*a160*/  SYNCS.PHASECHK.TRANS64.TRYWAIT P1, [R3+URZ+0x220], R0 ;  /* 0x00022000030075a7 */ /* 0x0022a400080211ff */
[----:B--2---:R-:W-:Y:S05]  /*a170*/  @!P1 NANOSLEEP.SYNCS 0x989680 ;  /* 0x009896800000995d */ /* 0x004fea0003900000 */
[----:B------:R-:W2:Y:S02]  /*a180*/  @!P1 SYNCS.PHASECHK.TRANS64 P1, [R3+URZ+0x220], R0 ;  /* 0x00022000030095a7 */ /* 0x000ea400080210ff */
[----:B--2---:R-:W-:Y:S05]  /*a190*/  @!P1 BRA `(.L_x_128) ;  /* 0xfffffffc00f09947 */ /* 0x004fea000383ffff */
[----:B------:R-:W-:Y:S05]  /*a1a0*/  BRA `(.L_x_127) ;  /* 0xffffffd000047947 */ /* 0x000fea000383ffff */
.L_x_130:
[----:B-1----:R1:W2:Y:S02]  /*a1b0*/  SYNCS.PHASECHK.TRANS64.TRYWAIT P0, [R43+URZ+0x270], R4 ;  /* 0x000270042b0075a7 */ /* 0x0022a400080011ff */
[----:B--2---:R-:W-:Y:S05]  /*a1c0*/  @!P0 NANOSLEEP.SYNCS 0x989680 ;  /* 0x009896800000895d */ /* 0x004fea0003900000 */
[----:B------:R-:W2:Y:S02]  /*a1d0*/  @!P0 SYNCS.PHASECHK.TRANS64 P0, [R43+URZ+0x270], R4 ;  /* 0x000270042b0085a7 */ /* 0x000ea400080010ff */
[----:B--2---:R-:W-:Y:S05]  /*a1e0*/  @!P0 BRA `(.L_x_130) ;  /* 0xfffffffc00f08947 */ /* 0x004fea000383ffff */
[----:B------:R-:W-:Y:S05]  /*a1f0*/  BRA `(.L_x_129) ;  /* 0xffffffd000587947 */ /* 0x000fea000383ffff */
.L_x_138:
[----:B--2---:R2:W3:Y:S02]  /*a200*/  SYNCS.PHASECHK.TRANS64.TRYWAIT P0, [R3+URZ+0x220], R0 ;  /* 0x00022000030075a7 */ /* 0x0044e400080011ff */
[----:B---3--:R-:W-:Y:S05]  /*a210*/  @!P0 NANOSLEEP.SYNCS 0x989680 ;  /* 0x009896800000895d */ /* 0x008fea0003900000 */
[----:B------:R-:W3:Y:S02]  /*a220*/  @!P0 SYNCS.PHASECHK.TRANS64 P0, [R3+URZ+0x220], R0 ;  /* 0x00022000030085a7 */ /* 0x000ee400080010ff */
[----:B---3--:R-:W-:Y:S05]  /*a230*/  @!P0 BRA `(.L_x_138) ;  /* 0xfffffffc00f08947 */ /* 0x008fea000383ffff */
[----:B------:R-:W-:Y:S05]  /*a240*/  BRA `(.L_x_137) ;  /* 0xffffffdc004c7947 */ /* 0x000fea000383ffff */
        .weak           $__internal_0_$__cuda_sm10x_tcgen05_guardrail_trap_col_being_dealloced_not_returned_by_alloc
        .type           $__internal_0_$__cuda_sm10x_tcgen05_guardrail_trap_col_being_dealloced_not_returned_by_alloc,@function
        .size           $__internal_0_$__cuda_sm10x_tcgen05_guardrail_trap_col_being_dealloced_not_returned_by_alloc,($__internal_1_$__cuda_sm10x_tcgen05_guardrail_trap_phase_invalid_during_alloc - $__internal_0_$__cuda_sm10x_tcgen05_guardrail_trap_col_being_dealloced_not_returned_by_alloc)
$__internal_0_$__cuda_sm10x_tcgen05_guardrail_trap_col_being_dealloced_not_returned_by_alloc:
[----:B------:R-:W-:Y:S05]  /*a250*/  BPT.TRAP 0x1 ;  /* 0x000000040000795c */ /* 0x000fea0000300000 */
[----:B------:R-:W-:-:S04]  /*a260*/  HFMA2 R3, -RZ, RZ, 0, 0 ;  /* 0x00000000ff037431 */ /* 0x000fc800000001ff */
[----:B------:R-:W-:Y:S05]  /*a270*/  RET.REL.NODEC R2 `(_ZN7cutlass13device_kernelINS_4gemm6kernel13GemmUniversalIN4cute5tupleIJiiiiEEENS1_10collective13CollectiveMmaINS1_35MainloopSm100TmaUmmaWarpSpecializedILi34ELi2ELi4ENS5_IJNS4_1CILi2EEESB_NSA_ILi1EEEEEEEENS5_IJNSA_ILi64EEENSA_ILi128EEENSA_ILi32EEEEEEaNS5_IJlSC_lEEEaSJ_NS4_8TiledMMAINS4_8MMA_AtomIJNS4_15SM100_MMA_S8_SSIaaiLi64ELi128ELNS4_4UMMA5MajorE0ELSO_0ELNSN_8SaturateE0EEEEEENS4_6LayoutINS5_IJSC_SC_SC_EEENS5_IJNSA_ILi0EEESU_SU_EEEEENS5_IJNS4_10UnderscoreESX_SX_EEEEENS4_23SM90_TMA_LOAD_MULTICASTENS4_14ComposedLayoutINS4_7SwizzleILi1ELi4ELi3EEENS4_18smem_ptr_flag_bitsILi8EEENSS_INS5_IJNSA_ILi8EEESH_EEENS5_IJSH_SC_EEEEEEEvNS4_8identityES10_S1A_vS1B_EENS_8epilogue10collective18CollectiveEpilogueINS1D_23Sm100TmaWarpSpecializedILi2ELi2ELi32ELb0ELb0EEEJSI_NS5_IJNSS_ISF_SC_EES1I_EEEaSJ_aSJ_NS1D_6fusion15FusionCallbacksIS1H_NS1K_17LinearCombinationIaiaiLNS_15FloatRoundStyleE2EEESI_S1J_JEEENS4_5SM1004TMEM4LOAD26SM100_TMEM_LOAD_16dp32b32xENS4_13SM90_TMA_LOADENS11_INS12_ILi2ELi4ELi3EEES15_NSS_INS5_IJS16_SF_EEENS5_IJSF_SC_EEEEEEENS4_39AutoVectorizingCopyWithAssumedAlignmentILi128EEENS4_14SM90_TMA_STOREES1Z_S21_S21_EEEvvEEEEvNT_6ParamsE) ;  /* 0xffffff5c02607950 */ /* 0x000fea0003c3ffff */
        .weak           $__internal_1_$__cuda_sm10x_tcgen05_guardrail_trap_phase_invalid_during_alloc
        .type           $__internal_1_$__cuda_sm10x_tcgen05_guardrail_trap_phase_invalid_during_alloc,@function
        .size           $__internal_1_$__cuda_sm10x_tcgen05_guardrail_trap_phase_invalid_during_alloc,($__internal_2_$__cuda_sm10x_tcgen05_guardrail_trap_unallocated_columns_being_dealloced - $__internal_1_$__cuda_sm10x_tcgen05_guardrail_trap_phase_invalid_during_alloc)
$__internal_1_$__cuda_sm10x_tcgen05_guardrail_trap_phase_invalid_during_alloc:
[----:B------:R-:W-:Y:S05]  /*a280*/  BPT.TRAP 0x1 ;  /* 0x000000040000795c */ /* 0x000fea0000300000 */
[----:B------:R-:W-:-:S04]  /*a290*/  MOV R5, 0x0 ;  /* 0x0000000000057802 */ /* 0x000fc80000000f00 */
[----:B------:R-:W-:Y:S05]  /*a2a0*/  RET.REL.NODEC R4 `(_ZN7cutlass13device_kernelINS_4gemm6kernel13GemmUniversalIN4cute5tupleIJiiiiEEENS1_10collective13CollectiveMmaINS1_35MainloopSm100TmaUmmaWarpSpecializedILi34ELi2ELi4ENS5_IJNS4_1CILi2EEESB_NSA_ILi1EEEEEEEENS5_IJNSA_ILi64EEENSA_ILi128EEENSA_ILi32EEEEEEaNS5_IJlSC_lEEEaSJ_NS4_8TiledMMAINS4_8MMA_AtomIJNS4_15SM100_MMA_S8_SSIaaiLi64ELi128ELNS4_4UMMA5MajorE0ELSO_0ELNSN_8SaturateE0EEEEEENS4_6LayoutINS5_IJSC_SC_SC_EEENS5_IJNSA_ILi0EEESU_SU_EEEEENS5_IJNS4_10UnderscoreESX_SX_EEEEENS4_23SM90_TMA_LOAD_MULTICASTENS4_14ComposedLayoutINS4_7SwizzleILi1ELi4ELi3EEENS4_18smem_ptr_flag_bitsILi8EEENSS_INS5_IJNSA_ILi8EEESH_EEENS5_IJSH_SC_EEEEEEEvNS4_8identityES10_S1A_vS1B_EENS_8epilogue10collective18CollectiveEpilogueINS1D_23Sm100TmaWarpSpecializedILi2ELi2ELi32ELb0ELb0EEEJSI_NS5_IJNSS_ISF_SC_EES1I_EEEaSJ_aSJ_NS1D_6fusion15FusionCallbacksIS1H_NS1K_17LinearCombinationIaiaiLNS_15FloatRoundStyleE2EEESI_S1J_JEEENS4_5SM1004TMEM4LOAD26SM100_TMEM_LOAD_16dp32b32xENS4_13SM90_TMA_LOADENS11_INS12_ILi2ELi4ELi3EEES15_NSS_INS5_IJS16_SF_EEENS5_IJSF_SC_EEEEEEENS4_39AutoVectorizingCopyWithAssumedAlignmentILi128EEENS4_14SM90_TMA_STOREES1Z_S21_S21_EEEvvEEEEvNT_6ParamsE) ;  /* 0xffffff5c04547950 */ /* 0x000fea0003c3ffff */
        .weak           $__internal_2_$__cuda_sm10x_tcgen05_guardrail_trap_unallocated_columns_being_dealloced
        .type           $__internal_2_$__cuda_sm10x_tcgen05_guardrail_trap_unallocated_columns_being_dealloced,@function
        .size           $__internal_2_$__cuda_sm10x_tcgen05_guardrail_trap_unallocated_columns_being_dealloced,(.L_x_240 - $__internal_2_$__cuda_sm10x_tcgen05_guardrail_trap_unallocated_columns_being_dealloced)
$__internal_2_$__cuda_sm10x_tcgen05_guardrail_trap_unallocated_columns_being_dealloced:
[----:B------:R-:W-:Y:S05]  /*a2b0*/  BPT.TRAP 0x1 ;  /* 0x000000040000795c */ /* 0x000fea0000300000 */
[----:B------:R-:W-:-:S04]  /*a2c0*/  HFMA2 R3, -RZ, RZ, 0, 0 ;  /* 0x00000000ff037431 */ /* 0x000fc800000001ff */
[----:B------:R-:W-:Y:S05]  /*a2d0*/  RET.REL.NODEC R2 `(_ZN7cutlass13device_kernelINS_4gemm6kernel13GemmUniversalIN4cute5tupleIJiiiiEEENS1_10collective13CollectiveMmaINS1_35MainloopSm100TmaUmmaWarpSpecializedILi34ELi2ELi4ENS5_IJNS4_1CILi2EEESB_NSA_ILi1EEEEEEEENS5_IJNSA_ILi64EEENSA_ILi128EEENSA_ILi32EEEEEEaNS5_IJlSC_lEEEaSJ_NS4_8TiledMMAINS4_8MMA_AtomIJNS4_15SM100_MMA_S8_SSIaaiLi64ELi128ELNS4_4UMMA5MajorE0ELSO_0ELNSN_8SaturateE0EEEEEENS4_6LayoutINS5_IJSC_SC_SC_EEENS5_IJNSA_ILi0EEESU_SU_EEEEENS5_IJNS4_10UnderscoreESX_SX_EEEEENS4_23SM90_TMA_LOAD_MULTICASTENS4_14ComposedLayoutINS4_7SwizzleILi1ELi4ELi3EEENS4_18smem_ptr_flag_bitsILi8EEENSS_INS5_IJNSA_ILi8EEESH_EEENS5_IJSH_SC_EEEEEEEvNS4_8identityES10_S1A_vS1B_EENS_8epilogue10collective18CollectiveEpilogueINS1D_23Sm100TmaWarpSpecializedILi2ELi2ELi32ELb0ELb0EEEJSI_NS5_IJNSS_ISF_SC_EES1I_EEEaSJ_aSJ_NS1D_6fusion15FusionCallbacksIS1H_NS1K_17LinearCombinationIaiaiLNS_15FloatRoundStyleE2EEESI_S1J_JEEENS4_5SM1004TMEM4LOAD26SM100_TMEM_LOAD_16dp32b32xENS4_13SM90_TMA_LOADENS11_INS12_ILi2ELi4ELi3EEES15_NSS_INS5_IJS16_SF_EEENS5_IJSF_SC_EEEEEEENS4_39AutoVectorizingCopyWithAssumedAlignmentILi128EEENS4_14SM90_TMA_STOREES1Z_S21_S21_EEEvvEEEEvNT_6ParamsE) ;  /* 0xffffff5c02487950 */ /* 0x000fea0003c3ffff */
.L_x_239:
[----:B------:R-:W-:-:S00]  /*a2e0*/  BRA `(.L_x_239) ;  /* 0xfffffffc00fc7947 */ /* 0x000fc0000383ffff */
[----:B------:R-:W-:-:S00]  /*a2f0*/  NOP ;  /* 0x0000000000007918 */ /* 0x000fc00000000000 */
        /* <DEDUP_REMOVED lines=8> */
.L_x_240:


//--------------------- .nv.global.init           --------------------------
	.section	.nv.global.init,"aw",@progbits
.nv.global.init:
	.type		$str$27,@object
	.size		$str$27,($str$28 - $str$27)
$str$27:
        /*0000*/ 	.byte	0x28, 0x61, 0x64, 0x64, 0x72, 0x65, 0x73, 0x73, 0x20, 0x26, 0x20, 0x6d, 0x61, 0x73, 0x6b, 0x29
        /*0010*/ 	.byte	0x20, 0x3d, 0x3d, 0x20, 0x30, 0x00
	.type		$str$28,@object
	.size		$str$28,($str$26 - $str$28)
$str$28:
        /*0016*/ 	.byte	0x2f, 0x74, 0x6d, 0x70, 0x2f, 0x63, 0x75, 0x74, 0x6c, 0x61, 0x73, 0x73, 0x5f, 0x73, 0x77, 0x65
        /*0026*/ 	.byte	0x65, 0x70, 0x5f, 0x73, 0x72, 0x63, 0x2f, 0x69, 0x6e, 0x63, 0x6c, 0x75, 0x64, 0x65, 0x2f, 0x63
        /*0036*/ 	.byte	0x75, 0x74, 0x65, 0x2f, 0x70, 0x6f, 0x69, 0x6e, 0x74, 0x65, 0x72, 0x5f, 0x66, 0x6c, 0x61, 0x67
        /*0046*/ 	.byte	0x67, 0x65, 0x64, 0x2e, 0x68, 0x70, 0x70, 0x00
	.type		$str$26,@object
	.size		$str$26,($str$25 - $str$26)
$str$26:
        /*004e*/ 	.byte	0x2f, 0x74, 0x6d, 0x70, 0x2f, 0x63, 0x75, 0x74, 0x6c, 0x61, 0x73, 0x73, 0x5f, 0x73, 0x77, 0x65
        /*005e*/ 	.byte	0x65, 0x70, 0x5f, 0x73, 0x72, 0x63, 0x2f, 0x69, 0x6e, 0x63, 0x6c, 0x75, 0x64, 0x65, 0x2f, 0x63
        /*006e*/ 	.byte	0x75, 0x74, 0x65, 0x2f, 0x61, 0x74, 0x6f, 0x6d, 0x2f, 0x63, 0x6f, 0x70, 0x79, 0x5f, 0x74, 0x72
        /*007e*/ 	.byte	0x61, 0x69, 0x74, 0x73, 0x5f, 0x73, 0x6d, 0x31, 0x30, 0x30, 0x2e, 0x68, 0x70, 0x70, 0x00
	.type		$str$25,@object
	.size		$str$25,(__unnamed_1 - $str$25)
$str$25:
        /*008d*/ 	.byte	0x28, 0x28, 0x75, 0x69, 0x6e, 0x74, 0x33, 0x32, 0x5f, 0x74, 0x28, 0x74, 0x68, 0x72, 0x65, 0x61
        /*009d*/ 	.byte	0x64, 0x49, 0x64, 0x78, 0x2e, 0x78, 0x29, 0x20, 0x2f, 0x20, 0x33, 0x32, 0x29, 0x20, 0x25, 0x20
        /*00ad*/ 	.byte	0x34, 0x29, 0x20, 0x3d, 0x3d, 0x20, 0x28, 0x28, 0x28, 0x74, 0x6d, 0x65, 0x6d, 0x5f, 0x61, 0x64
        /*00bd*/ 	.byte	0x64, 0x72, 0x20, 0x3e, 0x3e, 0x20, 0x31, 0x36, 0x29, 0x20, 0x2f, 0x20, 0x33, 0x32, 0x29, 0x20
        /*00cd*/ 	.byte	0x25, 0x20, 0x34, 0x29, 0x00
	.type		__unnamed_1,@object
	.size		__unnamed_1,(__unnamed_2 - __unnamed_1)
__unnamed_1:
        /*00d2*/ 	.byte	0x61, 0x75, 0x74, 0x6f, 0x20, 0x63, 0x75, 0x74, 0x65, 0x3a, 0x3a, 0x61, 0x73, 0x5f, 0x70, 0x6f
        /* <DEDUP_REMOVED lines=24> */
        /*0262*/ 	.byte	0x00
	.type		__unnamed_2,@object
	.size		__unnamed_2,(.L_2 - __unnamed_2)
__unnamed_2:
        /* <DEDUP_REMOVED lines=41> */
.L_2:


//--------------------- .nv.shared._ZN7cutlass13device_kernelINS_4gemm6kernel13GemmUniversalIN4cute5tupleIJiiiiEEENS1_10collective13CollectiveMmaINS1_35MainloopSm100TmaUmmaWarpSpecializedILi34ELi2ELi4ENS5_IJNS4_1CILi2EEESB_NSA_ILi1EEEEEEEENS5_IJNSA_ILi64EEENSA_ILi128EEENSA_ILi32EEEEEEaNS5_IJlSC_lEEEaSJ_NS4_8TiledMMAINS4_8MMA_AtomIJNS4_15SM100_MMA_S8_SSIaaiLi64ELi128ELNS4_4UMMA5MajorE0ELSO_0ELNSN_8SaturateE0EEEEEENS4_6LayoutINS5_IJSC_SC_SC_EEENS5_IJNSA_ILi0EEESU_SU_EEEEENS5_IJNS4_10UnderscoreESX_SX_EEEEENS4_23SM90_TMA_LOAD_MULTICASTENS4_14ComposedLayoutINS4_7SwizzleILi1ELi4ELi3EEENS4_18smem_ptr_flag_bitsILi8EEENSS_INS5_IJNSA_ILi8EEESH_EEENS5_IJSH_SC_EEEEEEEvNS4_8identityES10_S1A_vS1B_EENS_8epilogue10collective18CollectiveEpilogueINS1D_23Sm100TmaWarpSpecializedILi2ELi2ELi32ELb0ELb0EEEJSI_NS5_IJNSS_ISF_SC_EES1I_EEEaSJ_aSJ_NS1D_6fusion15FusionCallbacksIS1H_NS1K_17LinearCombinationIaiaiLNS_15FloatRoundStyleE2EEESI_S1J_JEEENS4_5SM1004TMEM4LOAD26SM100_TMEM_LOAD_16dp32b32xENS4_13SM90_TMA_LOADENS11_INS12_ILi2ELi4ELi3EEES15_NSS_INS5_IJS16_SF_EEENS5_IJSF_SC_EEEEEEENS4_39AutoVectorizingCopyWithAssumedAlignmentILi128EEENS4_14SM90_TMA_STOREES1Z_S21_S21_EEEvvEEEEvNT_6ParamsE --------------------------
	.section	.nv.shared._ZN7cutlass13device_kernelINS_4gemm6kernel13GemmUniversalIN4cute5tupleIJiiiiEEENS1_10collective13CollectiveMmaINS1_35MainloopSm100TmaUmmaWarpSpecializedILi34ELi2ELi4ENS5_IJNS4_1CILi2EEESB_NSA_ILi1EEEEEEEENS5_IJNSA_ILi64EEENSA_ILi128EEENSA_ILi32EEEEEEaNS5_IJlSC_lEEEaSJ_NS4_8TiledMMAINS4_8MMA_AtomIJNS4_15SM100_MMA_S8_SSIaaiLi64ELi128ELNS4_4UMMA5MajorE0ELSO_0ELNSN_8SaturateE0EEEEEENS4_6LayoutINS5_IJSC_SC_SC_EEENS5_IJNSA_ILi0EEESU_SU_EEEEENS5_IJNS4_10UnderscoreESX_SX_EEEEENS4_23SM90_TMA_LOAD_MULTICASTENS4_14ComposedLayoutINS4_7SwizzleILi1ELi4ELi3EEENS4_18smem_ptr_flag_bitsILi8EEENSS_INS5_IJNSA_ILi8EEESH_EEENS5_IJSH_SC_EEEEEEEvNS4_8identityES10_S1A_vS1B_EENS_8epilogue10collective18CollectiveEpilogueINS1D_23Sm100TmaWarpSpecializedILi2ELi2ELi32ELb0ELb0EEEJSI_NS5_IJNSS_ISF_SC_EES1I_EEEaSJ_aSJ_NS1D_6fusion15FusionCallbacksIS1H_NS1K_17LinearCombinationIaiaiLNS_15FloatRoundStyleE2EEESI_S1J_JEEENS4_5SM1004TMEM4LOAD26SM100_TMEM_LOAD_16dp32b32xENS4_13SM90_TMA_LOADENS11_INS12_ILi2ELi4ELi3EEES15_NSS_INS5_IJS16_SF_EEENS5_IJSF_SC_EEEEEEENS4_39AutoVectorizingCopyWithAssumedAlignmentILi128EEENS4_14SM90_TMA_STOREES1Z_S21_S21_EEEvvEEEEvNT_6ParamsE,"aw",@nobits
	.sectionflags	@""
	.align	16
	.zero		1024


//--------------------- .nv.shared.reserved.0     --------------------------
	.section	.nv.shared.reserved.0,"aw",@nobits
	.weak		__nv_reservedSMEM_offset_0_alias
	.size		__nv_reservedSMEM_offset_0_alias, 0, 64
	.other		__nv_reservedSMEM_offset_0_alias,@"STO_CUDA_RESERVED_SHARED STV_DEFAULT"
__nv_reservedSMEM_offset_0_alias:
	.zero		0
.nv.shared.reserved.0:
	.zero		64
	.weak		__nv_reservedSMEM_tcgen05_partition
	.type		__nv_reservedSMEM_tcgen05_partition,@object
	.size		__nv_reservedSMEM_tcgen05_partition,(.L_0 - __nv_reservedSMEM_tcgen05_partition)
__nv_reservedSMEM_tcgen05_partition:
	.zero		32
.L_0:


//--------------------- .nv.global                --------------------------
	.section	.nv.global,"aw",@nobits
.nv.global:
	.type		_ZN40_INTERNAL_fc236c55_4_k_cu_ed913e7a_101504cute1_E,@object
	.size		_ZN40_INTERNAL_fc236c55_4_k_cu_ed913e7a_101504cute1_E,(_ZN40_INTERNAL_fc236c55_4_k_cu_ed913e7a_101504cuda3std3__45__cpo6cbeginE - _ZN40_INTERNAL_fc236c55_4_k_cu_ed913e7a_101504cute1_E)
_ZN40_INTERNAL_fc236c55_4_k_cu_ed913e7a_101504cute1_E:
	.zero		1
	.type		_ZN40_INTERNAL_fc236c55_4_k_cu_ed913e7a_101504cuda3std3__45__cpo6cbeginE,@object
	.size		_ZN40_INTERNAL_fc236c55_4_k_cu_ed913e7a_101504cuda3std3__45__cpo6cbeginE,(_ZN40_INTERNAL_fc236c55_4_k_cu_ed913e7a_101504cuda3std3__48in_placeE - _ZN40_INTERNAL_fc236c55_4_k_cu_ed913e7a_101504cuda3std3__45__cpo6cbeginE)
_ZN40_INTERNAL_fc236c55_4_k_cu_ed913e7a_101504cuda3std3__45__cpo6cbeginE:
	.zero		1
	.type		_ZN40_INTERNAL_fc236c55_4_k_cu_ed913e7a_101504cuda3std3__48in_placeE,@object
	.size		_ZN40_INTERNAL_fc236c55_4_k_cu_ed913e7a_101504cuda3std3__48in_placeE,(_ZN40_INTERNAL_fc236c55_4_k_cu_ed913e7a_101504cuda3std6ranges3__45__cpo9iter_moveE - _ZN40_INTERNAL_fc236c55_4_k_cu_ed913e7a_101504cuda3std3__48in_placeE)
_ZN40_INTERNAL_fc236c55_4_k_cu_ed913e7a_101504cuda3std3__48in_placeE:
	.zero		1
	.type		_ZN40_INTERNAL_fc236c55_4_k_cu_ed913e7a_101504cuda3std6ranges3__45__cpo9iter_moveE,@object
	.size		_ZN40_INTERNAL_fc236c55_4_k_cu_ed913e7a_101504cuda3std6ranges3__45__cpo9iter_moveE,(_ZN40_INTERNAL_fc236c55_4_k_cu_ed913e7a_101504cuda3std3__45__cpo5beginE - _ZN40_INTERNAL_fc236c55_4_k_cu_ed913e7a_101504cuda3std6ranges3__45__cpo9iter_moveE)
_ZN40_INTERNAL_fc236c55_4_k_cu_ed913e7a_101504cuda3std6ranges3__45__cpo9iter_moveE:
	.zero		1
	.type		_ZN40_INTERNAL_fc236c55_4_k_cu_ed913e7a_101504cuda3std3__45__cpo5beginE,@object
	.size		_ZN40_INTERNAL_fc236c55_4_k_cu_ed913e7a_101504cuda3std3__45__cpo5beginE,(_ZN40_INTERNAL_fc236c55_4_k_cu_ed913e7a_101504cuda3std3__442_GLOBAL__N__fc236c55_4_k_cu_ed913e7a_101506ignoreE - _ZN40_INTERNAL_fc236c55_4_k_cu_ed913e7a_101504cuda3std3__45__cpo5beginE)
_ZN40_INTERNAL_fc236c55_4_k_cu_ed913e7a_101504cuda3std3__45__cpo5beginE:
	.zero		1
	.type		_ZN40_INTERNAL_fc236c55_4_k_cu_ed913e7a_101504cuda3std3__442_GLOBAL__N__fc236c55_4_k_cu_ed913e7a_101506ignoreE,@object
	.size		_ZN40_INTERNAL_fc236c55_4_k_cu_ed913e7a_101504cuda3std3__442_GLOBAL__N__fc236c55_4_k_cu_ed913e7a_101506ignoreE,(_ZN40_INTERNAL_fc236c55_4_k_cu_ed913e7a_101504cute7productE - _ZN40_INTERNAL_fc236c55_4_k_cu_ed913e7a_101504cuda3std3__442_GLOBAL__N__fc236c55_4_k_cu_ed913e7a_101506ignoreE)
_ZN40_INTERNAL_fc236c55_4_k_cu_ed913e7a_101504cuda3std3__442_GLOBAL__N__fc236c55_4_k_cu_ed913e7a_101506ignoreE:
	.zero		1
	.type		_ZN40_INTERNAL_fc236c55_4_k_cu_ed913e7a_101504cute7productE,@object
	.size		_ZN40_INTERNAL_fc236c55_4_k_cu_ed913e7a_101504cute7productE,(_ZN40_INTERNAL_fc236c55_4_k_cu_ed913e7a_101504cuda3std3__45__cpo3endE - _ZN40_INTERNAL_fc236c55_4_k_cu_ed913e7a_101504cute7productE)
_ZN40_INTERNAL_fc236c55_4_k_cu_ed913e7a_101504cute7productE:
	.zero		1
	.type		_ZN40_INTERNAL_fc236c55_4_k_cu_ed913e7a_101504cuda3std3__45__cpo3endE,@object
	.size		_ZN40_INTERNAL_fc236c55_4_k_cu_ed913e7a_101504cuda3std3__45__cpo3endE,(_ZN40_INTERNAL_fc236c55_4_k_cu_ed913e7a_101504cuda3std3__419piecewise_constructE - _ZN40_INTERNAL_fc236c55_4_k_cu_ed913e7a_101504cuda3std3__45__cpo3endE)
_ZN40_INTERNAL_fc236c55_4_k_cu_ed913e7a_101504cuda3std3__45__cpo3endE:
	.zero		1
	.type		_ZN40_INTERNAL_fc236c55_4_k_cu_ed913e7a_101504cuda3std3__419piecewise_constructE,@object
	.size		_ZN40_INTERNAL_fc236c55_4_k_cu_ed913e7a_101504cuda3std3__419piecewise_constructE,(_ZN40_INTERNAL_fc236c55_4_k_cu_ed913e7a_101504cuda3std3__45__cpo4cendE - _ZN40_INTERNAL_fc236c55_4_k_cu_ed913e7a_101504cuda3std3__419piecewise_constructE)
_ZN40_INTERNAL_fc236c55_4_k_cu_ed913e7a_101504cuda3std3__419piecewise_constructE:
	.zero		1
	.type		_ZN40_INTERNAL_fc236c55_4_k_cu_ed913e7a_101504cuda3std3__45__cpo4cendE,@object
	.size		_ZN40_INTERNAL_fc236c55_4_k_cu_ed913e7a_101504cuda3std3__45__cpo4cendE,(_ZN40_INTERNAL_fc236c55_4_k_cu_ed913e7a_101504cuda3std6ranges3__45__cpo4swapE - _ZN40_INTERNAL_fc236c55_4_k_cu_ed913e7a_101504cuda3std3__45__cpo4cendE)
_ZN40_INTERNAL_fc236c55_4_k_cu_ed913e7a_101504cuda3std3__45__cpo4cendE:
	.zero		1
	.type		_ZN40_INTERNAL_fc236c55_4_k_cu_ed913e7a_101504cuda3std6ranges3__45__cpo4swapE,@object
	.size		_ZN40_INTERNAL_fc236c55_4_k_cu_ed913e7a_101504cuda3std6ranges3__45__cpo4swapE,(.L_10 - _ZN40_INTERNAL_fc236c55_4_k_cu_ed913e7a_101504cuda3std6ranges3__45__cpo4swapE)
_ZN40_INTERNAL_fc236c55_4_k_cu_ed913e7a_101504cuda3std6ranges3__45__cpo4swapE:
	.zero		1
.L_10:


//--------------------- .nv.constant0._ZN7cutlass13device_kernelINS_4gemm6kernel13GemmUniversalIN4cute5tupleIJiiiiEEENS1_10collective13CollectiveMmaINS1_35MainloopSm100TmaUmmaWarpSpecializedILi34ELi2ELi4ENS5_IJNS4_1CILi2EEESB_NSA_ILi1EEEEEEEENS5_IJNSA_ILi64EEENSA_ILi128EEENSA_ILi32EEEEEEaNS5_IJlSC_lEEEaSJ_NS4_8TiledMMAINS4_8MMA_AtomIJNS4_15SM100_MMA_S8_SSIaaiLi64ELi128ELNS4_4UMMA5MajorE0ELSO_0ELNSN_8SaturateE0EEEEEENS4_6LayoutINS5_IJSC_SC_SC_EEENS5_IJNSA_ILi0EEESU_SU_EEEEENS5_IJNS4_10UnderscoreESX_SX_EEEEENS4_23SM90_TMA_LOAD_MULTICASTENS4_14ComposedLayoutINS4_7SwizzleILi1ELi4ELi3EEENS4_18smem_ptr_flag_bitsILi8EEENSS_INS5_IJNSA_ILi8EEESH_EEENS5_IJSH_SC_EEEEEEEvNS4_8identityES10_S1A_vS1B_EENS_8epilogue10collective18CollectiveEpilogueINS1D_23Sm100TmaWarpSpecializedILi2ELi2ELi32ELb0ELb0EEEJSI_NS5_IJNSS_ISF_SC_EES1I_EEEaSJ_aSJ_NS1D_6fusion15FusionCallbacksIS1H_NS1K_17LinearCombinationIaiaiLNS_15FloatRoundStyleE2EEESI_S1J_JEEENS4_5SM1004TMEM4LOAD26SM100_TMEM_LOAD_16dp32b32xENS4_13SM90_TMA_LOADENS11_INS12_ILi2ELi4ELi3EEES15_NSS_INS5_IJS16_SF_EEENS5_IJSF_SC_EEEEEEENS4_39AutoVectorizingCopyWithAssumedAlignmentILi128EEENS4_14SM90_TMA_STOREES1Z_S21_S21_EEEvvEEEEvNT_6ParamsE --------------------------
	.section	.nv.constant0._ZN7cutlass13device_kernelINS_4gemm6kernel13GemmUniversalIN4cute5tupleIJiiiiEEENS1_10collective13CollectiveMmaINS1_35MainloopSm100TmaUmmaWarpSpecializedILi34ELi2ELi4ENS5_IJNS4_1CILi2EEESB_NSA_ILi1EEEEEEEENS5_IJNSA_ILi64EEENSA_ILi128EEENSA_ILi32EEEEEEaNS5_IJlSC_lEEEaSJ_NS4_8TiledMMAINS4_8MMA_AtomIJNS4_15SM100_MMA_S8_SSIaaiLi64ELi128ELNS4_4UMMA5MajorE0ELSO_0ELNSN_8SaturateE0EEEEEENS4_6LayoutINS5_IJSC_SC_SC_EEENS5_IJNSA_ILi0EEESU_SU_EEEEENS5_IJNS4_10UnderscoreESX_SX_EEEEENS4_23SM90_TMA_LOAD_MULTICASTENS4_14ComposedLayoutINS4_7SwizzleILi1ELi4ELi3EEENS4_18smem_ptr_flag_bitsILi8EEENSS_INS5_IJNSA_ILi8EEESH_EEENS5_IJSH_SC_EEEEEEEvNS4_8identityES10_S1A_vS1B_EENS_8epilogue10collective18CollectiveEpilogueINS1D_23Sm100TmaWarpSpecializedILi2ELi2ELi32ELb0ELb0EEEJSI_NS5_IJNSS_ISF_SC_EES1I_EEEaSJ_aSJ_NS1D_6fusion15FusionCallbacksIS1H_NS1K_17LinearCombinationIaiaiLNS_15FloatRoundStyleE2EEESI_S1J_JEEENS4_5SM1004TMEM4LOAD26SM100_TMEM_LOAD_16dp32b32xENS4_13SM90_TMA_LOADENS11_INS12_ILi2ELi4ELi3EEES15_NSS_INS5_IJS16_SF_EEENS5_IJSF_SC_EEEEEEENS4_39AutoVectorizingCopyWithAssumedAlignmentILi128EEENS4_14SM90_TMA_STOREES1Z_S21_S21_EEEvvEEEEvNT_6ParamsE,"a",@progbits
	.sectionflags	@""
	.align	4
.nv.constant0._ZN7cutlass13device_kernelINS_4gemm6kernel13GemmUniversalIN4cute5tupleIJiiiiEEENS1_10collective13CollectiveMmaINS1_35MainloopSm100TmaUmmaWarpSpecializedILi34ELi2ELi4ENS5_IJNS4_1CILi2EEESB_NSA_ILi1EEEEEEEENS5_IJNSA_ILi64EEENSA_ILi128EEENSA_ILi32EEEEEEaNS5_IJlSC_lEEEaSJ_NS4_8TiledMMAINS4_8MMA_AtomIJNS4_15SM100_MMA_S8_SSIaaiLi64ELi128ELNS4_4UMMA5MajorE0ELSO_0ELNSN_8SaturateE0EEEEEENS4_6LayoutINS5_IJSC_SC_SC_EEENS5_IJNSA_ILi0EEESU_SU_EEEEENS5_IJNS4_10UnderscoreESX_SX_EEEEENS4_23SM90_TMA_LOAD_MULTICASTENS4_14ComposedLayoutINS4_7SwizzleILi1ELi4ELi3EEENS4_18smem_ptr_flag_bitsILi8EEENSS_INS5_IJNSA_ILi8EEESH_EEENS5_IJSH_SC_EEEEEEEvNS4_8identityES10_S1A_vS1B_EENS_8epilogue10collective18CollectiveEpilogueINS1D_23Sm100TmaWarpSpecializedILi2ELi2ELi32ELb0ELb0EEEJSI_NS5_IJNSS_ISF_SC_EES1I_EEEaSJ_aSJ_NS1D_6fusion15FusionCallbacksIS1H_NS1K_17LinearCombinationIaiaiLNS_15FloatRoundStyleE2EEESI_S1J_JEEENS4_5SM1004TMEM4LOAD26SM100_TMEM_LOAD_16dp32b32xENS4_13SM90_TMA_LOADENS11_INS12_ILi2ELi4ELi3EEES15_NSS_INS5_IJS16_SF_EEENS5_IJSF_SC_EEEEEEENS4_39AutoVectorizingCopyWithAssumedAlignmentILi128EEENS4_14SM90_TMA_STOREES1Z_S21_S21_EEEvvEEEEvNT_6ParamsE:
	.zero		2944


//--------------------- SYMBOLS --------------------------

	.type		.nv.reservedSmem.offset0,@object
	.size		.nv.reservedSmem.offset0,0x4
	.type		.nv.reservedSmem.cap,@object
	.size		.nv.reservedSmem.cap,0x4
	.type		__assertfail,@function
